//
// Generated by NVIDIA NVVM Compiler
//
// Compiler Build ID: CL-36424714
// Cuda compilation tools, release 13.0, V13.0.88
// Based on NVVM 20.0.0
//

.version 9.0
.target sm_100
.address_size 64

	// .globl	_Z7computefifffffffffffffffffffff
.extern .func  (.param .b32 func_retval0) vprintf
(
	.param .b64 vprintf_param_0,
	.param .b64 vprintf_param_1
)
;
.global .align 1 .b8 $str[7] = {37, 46, 49, 55, 103, 10};
.global .align 4 .b8 __cudart_i2opi_f[24] = {65, 144, 67, 60, 153, 149, 98, 219, 192, 221, 52, 245, 209, 87, 39, 252, 41, 21, 68, 78, 110, 131, 249, 162};

.visible .entry _Z7computefifffffffffffffffffffff(
	.param .f32 _Z7computefifffffffffffffffffffff_param_0,
	.param .u32 _Z7computefifffffffffffffffffffff_param_1,
	.param .f32 _Z7computefifffffffffffffffffffff_param_2,
	.param .f32 _Z7computefifffffffffffffffffffff_param_3,
	.param .f32 _Z7computefifffffffffffffffffffff_param_4,
	.param .f32 _Z7computefifffffffffffffffffffff_param_5,
	.param .f32 _Z7computefifffffffffffffffffffff_param_6,
	.param .f32 _Z7computefifffffffffffffffffffff_param_7,
	.param .f32 _Z7computefifffffffffffffffffffff_param_8,
	.param .f32 _Z7computefifffffffffffffffffffff_param_9,
	.param .f32 _Z7computefifffffffffffffffffffff_param_10,
	.param .f32 _Z7computefifffffffffffffffffffff_param_11,
	.param .f32 _Z7computefifffffffffffffffffffff_param_12,
	.param .f32 _Z7computefifffffffffffffffffffff_param_13,
	.param .f32 _Z7computefifffffffffffffffffffff_param_14,
	.param .f32 _Z7computefifffffffffffffffffffff_param_15,
	.param .f32 _Z7computefifffffffffffffffffffff_param_16,
	.param .f32 _Z7computefifffffffffffffffffffff_param_17,
	.param .f32 _Z7computefifffffffffffffffffffff_param_18,
	.param .f32 _Z7computefifffffffffffffffffffff_param_19,
	.param .f32 _Z7computefifffffffffffffffffffff_param_20,
	.param .f32 _Z7computefifffffffffffffffffffff_param_21,
	.param .f32 _Z7computefifffffffffffffffffffff_param_22
)
{
	.local .align 8 .b8 	__local_depot0[40];
	.reg .b64 	%SP;
	.reg .b64 	%SPL;
	.reg .pred 	%p<28>;
	.reg .b32 	%r<79>;
	.reg .b32 	%f<200>;
	.reg .b64 	%rd<38>;
	.reg .b64 	%fd<6>;

	mov.u64 	%SPL, __local_depot0;
	cvta.local.u64 	%SP, %SPL;
	ld.param.f32 	%f199, [_Z7computefifffffffffffffffffffff_param_0];
	ld.param.u32 	%r20, [_Z7computefifffffffffffffffffffff_param_1];
	ld.param.f32 	%f25, [_Z7computefifffffffffffffffffffff_param_5];
	ld.param.f32 	%f26, [_Z7computefifffffffffffffffffffff_param_6];
	ld.param.f32 	%f27, [_Z7computefifffffffffffffffffffff_param_7];
	ld.param.f32 	%f29, [_Z7computefifffffffffffffffffffff_param_9];
	ld.param.f32 	%f30, [_Z7computefifffffffffffffffffffff_param_10];
	ld.param.f32 	%f31, [_Z7computefifffffffffffffffffffff_param_11];
	ld.param.f32 	%f32, [_Z7computefifffffffffffffffffffff_param_12];
	ld.param.f32 	%f33, [_Z7computefifffffffffffffffffffff_param_13];
	ld.param.f32 	%f34, [_Z7computefifffffffffffffffffffff_param_14];
	ld.param.f32 	%f37, [_Z7computefifffffffffffffffffffff_param_17];
	ld.param.f32 	%f38, [_Z7computefifffffffffffffffffffff_param_18];
	ld.param.f32 	%f39, [_Z7computefifffffffffffffffffffff_param_19];
	ld.param.f32 	%f42, [_Z7computefifffffffffffffffffffff_param_22];
	add.u64 	%rd1, %SPL, 0;
	setp.lt.s32 	%p3, %r20, 1;
	@%p3 bra 	$L__BB0_18;
	ld.param.f32 	%f194, [_Z7computefifffffffffffffffffffff_param_21];
	ld.param.f32 	%f193, [_Z7computefifffffffffffffffffffff_param_20];
	ld.param.f32 	%f192, [_Z7computefifffffffffffffffffffff_param_16];
	ld.param.f32 	%f191, [_Z7computefifffffffffffffffffffff_param_15];
	ld.param.f32 	%f190, [_Z7computefifffffffffffffffffffff_param_8];
	ld.param.f32 	%f189, [_Z7computefifffffffffffffffffffff_param_4];
	ld.param.f32 	%f188, [_Z7computefifffffffffffffffffffff_param_3];
	add.f32 	%f43, %f188, %f189;
	mul.f32 	%f44, %f25, %f26;
	fma.rn.f32 	%f45, %f44, 0f00000000, %f43;
	div.rn.f32 	%f46, %f27, %f190;
	mov.f32 	%f47, 0f00000084;
	sub.f32 	%f48, %f47, %f46;
	fma.rn.f32 	%f1, %f48, 0fFF800000, %f45;
	sub.f32 	%f49, %f30, %f31;
	sub.f32 	%f50, %f49, %f32;
	add.f32 	%f51, %f50, 0f80002FA2;
	mul.f32 	%f52, %f51, 0f3F22F983;
	cvt.rni.s32.f32 	%r1, %f52;
	cvt.rn.f32.s32 	%f53, %r1;
	fma.rn.f32 	%f54, %f53, 0fBFC90FDA, %f51;
	fma.rn.f32 	%f55, %f53, 0fB3A22168, %f54;
	fma.rn.f32 	%f2, %f53, 0fA7C234C5, %f55;
	abs.f32 	%f3, %f51;
	mov.b32 	%r2, %f51;
	shr.u32 	%r21, %r2, 23;
	and.b32  	%r22, %r21, 224;
	add.s32 	%r23, %r22, -128;
	shl.b32 	%r24, %r2, 8;
	or.b32  	%r3, %r24, -2147483648;
	shr.u32 	%r25, %r23, 5;
	and.b32  	%r4, %r21, 31;
	mul.wide.u32 	%rd12, %r25, 4;
	sub.s64 	%rd2, %rd1, %rd12;
	setp.eq.s32 	%p4, %r4, 0;
	mov.f32 	%f56, 0f00000000;
	mul.rn.f32 	%f4, %f51, %f56;
	mov.f32 	%f57, 0f80000000;
	div.rn.f32 	%f58, %f57, %f33;
	div.rn.f32 	%f59, %f58, %f34;
	mul.f32 	%f5, %f59, %f191;
	abs.f32 	%f6, %f5;
	mov.f32 	%f60, 0f3FB8AA3B;
	mul.rn.f32 	%f61, %f6, %f60;
	cvt.rzi.f32.f32 	%f62, %f61;
	abs.f32 	%f63, %f62;
	setp.gt.f32 	%p5, %f63, 0f42FC0000;
	mov.f32 	%f64, 0f42FC0000;
	copysign.f32 	%f65, %f62, %f64;
	selp.f32 	%f66, %f65, %f62, %p5;
	fma.rn.f32 	%f67, %f66, 0fBF317218, %f6;
	fma.rn.f32 	%f68, %f66, 0f3102E308, %f67;
	mul.f32 	%f7, %f68, 0f3FB8AA3B;
	add.f32 	%f69, %f66, 0f4B40007D;
	mov.b32 	%r26, %f69;
	shl.b32 	%r27, %r26, 23;
	mov.b32 	%f8, %r27;
	mul.f32 	%f70, %f5, %f5;
	fma.rn.f32 	%f71, %f70, 0f363D0ADA, 0f394FFF49;
	fma.rn.f32 	%f72, %f71, %f70, 0f3C08889A;
	fma.rn.f32 	%f73, %f72, %f70, 0f3E2AAAAB;
	mul.f32 	%f74, %f70, %f73;
	fma.rn.f32 	%f9, %f74, %f5, %f5;
	div.rn.f32 	%f75, %f38, 0f00000000;
	sub.f32 	%f76, %f193, %f194;
	fma.rn.f32 	%f77, %f39, %f76, 0f2A5F4415;
	abs.f32 	%f78, %f77;
	setp.gt.f32 	%p6, %f78, 0f3F800000;
	rcp.approx.ftz.f32 	%f79, %f78;
	selp.f32 	%f80, %f79, %f78, %p6;
	mul.f32 	%f81, %f80, %f80;
	fma.rn.f32 	%f82, %f81, 0f3B2090AA, 0fBC6BE14F;
	fma.rn.f32 	%f83, %f82, %f81, 0f3D23397E;
	fma.rn.f32 	%f84, %f83, %f81, 0fBD948A7A;
	fma.rn.f32 	%f85, %f84, %f81, 0f3DD76B21;
	fma.rn.f32 	%f86, %f85, %f81, 0fBE111E88;
	fma.rn.f32 	%f87, %f86, %f81, 0f3E4CAF60;
	fma.rn.f32 	%f88, %f87, %f81, 0fBEAAAA27;
	mul.f32 	%f89, %f81, %f88;
	fma.rn.f32 	%f90, %f89, %f80, %f80;
	neg.f32 	%f91, %f90;
	fma.rn.f32 	%f92, 0f3F6EE581, 0f3FD774EB, %f91;
	selp.f32 	%f93, %f92, %f90, %p6;
	setp.num.f32 	%p7, %f78, %f78;
	copysign.f32 	%f94, %f77, %f93;
	selp.f32 	%f95, %f94, %f93, %p7;
	add.f32 	%f96, %f75, %f95;
	div.rn.f32 	%f97, %f37, %f96;
	sub.f32 	%f10, %f192, %f97;
	@%p4 bra 	$L__BB0_10;
	sub.s32 	%r5, 32, %r4;
	setp.eq.f32 	%p8, %f3, 0f7F800000;
	setp.ltu.f32 	%p9, %f3, 0f47CE4780;
	or.pred  	%p1, %p9, %p8;
	selp.b32 	%r6, %r1, 0, %p9;
	selp.f32 	%f11, %f2, %f4, %p9;
	mov.b32 	%r76, 0;
	mov.u64 	%rd15, __cudart_i2opi_f;
$L__BB0_3:
	mov.u32 	%r78, %r6;
	mov.f32 	%f197, %f11;
	@%p1 bra 	$L__BB0_7;
	mov.b64 	%rd37, 0;
	mov.b32 	%r77, 0;
$L__BB0_5:
	.pragma "nounroll";
	mul.wide.u32 	%rd14, %r77, 4;
	add.s64 	%rd16, %rd15, %rd14;
	ld.global.nc.u32 	%r30, [%rd16];
	mad.wide.u32 	%rd17, %r30, %r3, %rd37;
	shr.u64 	%rd37, %rd17, 32;
	add.s64 	%rd18, %rd1, %rd14;
	st.local.u32 	[%rd18], %rd17;
	add.s32 	%r77, %r77, 1;
	setp.ne.s32 	%p10, %r77, 6;
	@%p10 bra 	$L__BB0_5;
	setp.lt.s32 	%p11, %r2, 0;
	st.local.u32 	[%rd1+24], %rd37;
	ld.local.u32 	%r31, [%rd2+20];
	ld.local.u32 	%r32, [%rd2+24];
	shl.b32 	%r33, %r32, %r4;
	shr.u32 	%r34, %r31, %r5;
	add.s32 	%r35, %r34, %r33;
	shl.b32 	%r36, %r31, %r4;
	ld.local.u32 	%r37, [%rd2+16];
	shr.u32 	%r38, %r37, %r5;
	add.s32 	%r39, %r38, %r36;
	shr.u32 	%r40, %r35, 30;
	shf.l.wrap.b32 	%r41, %r39, %r35, 2;
	shl.b32 	%r42, %r39, 2;
	shr.u32 	%r43, %r41, 31;
	add.s32 	%r44, %r43, %r40;
	neg.s32 	%r45, %r44;
	selp.b32 	%r78, %r45, %r44, %p11;
	xor.b32  	%r46, %r41, %r2;
	shr.s32 	%r47, %r41, 31;
	xor.b32  	%r48, %r47, %r41;
	xor.b32  	%r49, %r47, %r42;
	cvt.u64.u32 	%rd19, %r48;
	shl.b64 	%rd20, %rd19, 32;
	cvt.u64.u32 	%rd21, %r49;
	or.b64  	%rd22, %rd20, %rd21;
	cvt.rn.f64.s64 	%fd1, %rd22;
	mul.f64 	%fd2, %fd1, 0d3BF921FB54442D19;
	cvt.rn.f32.f64 	%f98, %fd2;
	neg.f32 	%f99, %f98;
	setp.lt.s32 	%p12, %r46, 0;
	selp.f32 	%f197, %f99, %f98, %p12;
$L__BB0_7:
	add.s32 	%r50, %r78, 1;
	mul.rn.f32 	%f100, %f197, %f197;
	and.b32  	%r51, %r78, 1;
	setp.eq.b32 	%p13, %r51, 1;
	selp.f32 	%f101, %f197, 0f3F800000, %p13;
	fma.rn.f32 	%f102, %f100, %f101, 0f00000000;
	fma.rn.f32 	%f103, %f100, 0f37CBAC00, 0fBAB607ED;
	selp.f32 	%f104, 0fB94D4153, %f103, %p13;
	selp.f32 	%f105, 0f3C0885E4, 0f3D2AAABB, %p13;
	fma.rn.f32 	%f106, %f104, %f100, %f105;
	selp.f32 	%f107, 0fBE2AAAA8, 0fBEFFFFFF, %p13;
	fma.rn.f32 	%f108, %f106, %f100, %f107;
	fma.rn.f32 	%f109, %f108, %f102, %f101;
	and.b32  	%r52, %r50, 2;
	setp.eq.s32 	%p14, %r52, 0;
	mov.f32 	%f110, 0f00000000;
	sub.f32 	%f111, %f110, %f109;
	selp.f32 	%f112, %f109, %f111, %p14;
	mul.f32 	%f113, %f29, %f112;
	abs.f32 	%f114, %f113;
	setp.neu.f32 	%p15, %f1, %f114;
	mov.f32 	%f199, %f1;
	@%p15 bra 	$L__BB0_9;
	setp.ge.f32 	%p16, %f6, 0f3F800000;
	ex2.approx.ftz.f32 	%f115, %f7;
	mul.f32 	%f116, %f115, %f8;
	mov.f32 	%f117, 0fBE000000;
	div.approx.ftz.f32 	%f118, %f117, %f116;
	fma.rn.f32 	%f119, %f116, 0f40000000, %f118;
	copysign.f32 	%f120, %f5, %f119;
	selp.f32 	%f121, %f120, %f9, %p16;
	add.f32 	%f122, %f10, %f121;
	mov.f32 	%f123, 0fF799CDA0;
	rsqrt.approx.ftz.f32 	%f124, %f123;
	mul.f32 	%f125, %f124, 0fF799CDA0;
	mul.f32 	%f126, %f124, 0f3F000000;
	neg.f32 	%f127, %f125;
	fma.rn.f32 	%f128, %f127, %f126, 0f3F000000;
	fma.rn.f32 	%f129, %f125, %f128, %f125;
	abs.f32 	%f130, %f129;
	neg.f32 	%f131, %f130;
	mul.f32 	%f132, %f129, %f129;
	fma.rn.f32 	%f133, %f132, 0f3D10ECEF, 0f3C8B1ABB;
	fma.rn.f32 	%f134, %f133, %f132, 0f3CFC028C;
	fma.rn.f32 	%f135, %f134, %f132, 0f3D372139;
	fma.rn.f32 	%f136, %f135, %f132, 0f3D9993DB;
	fma.rn.f32 	%f137, %f136, %f132, 0f3E2AAAC6;
	mul.f32 	%f138, %f132, %f137;
	fma.rn.f32 	%f139, %f138, %f131, %f131;
	fma.rn.f32 	%f140, 0f3F6EE581, 0f3FD774EB, %f139;
	add.f32 	%f141, %f140, %f140;
	sub.f32 	%f142, %f42, %f141;
	add.f32 	%f199, %f122, %f142;
$L__BB0_9:
	add.s32 	%r76, %r76, 1;
	setp.ne.s32 	%p17, %r76, %r20;
	@%p17 bra 	$L__BB0_3;
	bra.uni 	$L__BB0_18;
$L__BB0_10:
	setp.eq.f32 	%p18, %f3, 0f7F800000;
	setp.ltu.f32 	%p19, %f3, 0f47CE4780;
	or.pred  	%p2, %p19, %p18;
	selp.b32 	%r7, %r1, 0, %p19;
	selp.f32 	%f12, %f2, %f4, %p19;
	mov.b32 	%r73, 0;
	mov.u64 	%rd23, __cudart_i2opi_f;
$L__BB0_11:
	mov.u32 	%r75, %r7;
	mov.f32 	%f195, %f12;
	@%p2 bra 	$L__BB0_15;
	mov.b64 	%rd36, 0;
	mov.b32 	%r74, 0;
	mov.u64 	%rd34, %rd23;
	mov.u64 	%rd35, %rd1;
$L__BB0_13:
	.pragma "nounroll";
	ld.global.nc.u32 	%r55, [%rd34];
	mad.wide.u32 	%rd25, %r55, %r3, %rd36;
	shr.u64 	%rd36, %rd25, 32;
	st.local.u32 	[%rd35], %rd25;
	add.s32 	%r74, %r74, 1;
	add.s64 	%rd35, %rd35, 4;
	add.s64 	%rd34, %rd34, 4;
	setp.ne.s32 	%p20, %r74, 6;
	@%p20 bra 	$L__BB0_13;
	setp.lt.s32 	%p21, %r2, 0;
	st.local.u32 	[%rd1+24], %rd36;
	ld.local.u32 	%r56, [%rd2+20];
	ld.local.u32 	%r57, [%rd2+24];
	shr.u32 	%r58, %r57, 30;
	shf.l.wrap.b32 	%r59, %r56, %r57, 2;
	shl.b32 	%r60, %r56, 2;
	shr.u32 	%r61, %r59, 31;
	add.s32 	%r62, %r61, %r58;
	neg.s32 	%r63, %r62;
	selp.b32 	%r75, %r63, %r62, %p21;
	xor.b32  	%r64, %r59, %r2;
	shr.s32 	%r65, %r59, 31;
	xor.b32  	%r66, %r65, %r59;
	xor.b32  	%r67, %r65, %r60;
	cvt.u64.u32 	%rd26, %r66;
	shl.b64 	%rd27, %rd26, 32;
	cvt.u64.u32 	%rd28, %r67;
	or.b64  	%rd29, %rd27, %rd28;
	cvt.rn.f64.s64 	%fd3, %rd29;
	mul.f64 	%fd4, %fd3, 0d3BF921FB54442D19;
	cvt.rn.f32.f64 	%f143, %fd4;
	neg.f32 	%f144, %f143;
	setp.lt.s32 	%p22, %r64, 0;
	selp.f32 	%f195, %f144, %f143, %p22;
$L__BB0_15:
	add.s32 	%r68, %r75, 1;
	mul.rn.f32 	%f145, %f195, %f195;
	and.b32  	%r69, %r75, 1;
	setp.eq.b32 	%p23, %r69, 1;
	selp.f32 	%f146, %f195, 0f3F800000, %p23;
	fma.rn.f32 	%f147, %f145, %f146, 0f00000000;
	fma.rn.f32 	%f148, %f145, 0f37CBAC00, 0fBAB607ED;
	selp.f32 	%f149, 0fB94D4153, %f148, %p23;
	selp.f32 	%f150, 0f3C0885E4, 0f3D2AAABB, %p23;
	fma.rn.f32 	%f151, %f149, %f145, %f150;
	selp.f32 	%f152, 0fBE2AAAA8, 0fBEFFFFFF, %p23;
	fma.rn.f32 	%f153, %f151, %f145, %f152;
	fma.rn.f32 	%f154, %f153, %f147, %f146;
	and.b32  	%r70, %r68, 2;
	setp.eq.s32 	%p24, %r70, 0;
	mov.f32 	%f155, 0f00000000;
	sub.f32 	%f156, %f155, %f154;
	selp.f32 	%f157, %f154, %f156, %p24;
	mul.f32 	%f158, %f29, %f157;
	abs.f32 	%f159, %f158;
	setp.neu.f32 	%p25, %f1, %f159;
	mov.f32 	%f199, %f1;
	@%p25 bra 	$L__BB0_17;
	setp.ge.f32 	%p26, %f6, 0f3F800000;
	ex2.approx.ftz.f32 	%f160, %f7;
	mul.f32 	%f161, %f160, %f8;
	mov.f32 	%f162, 0fBE000000;
	div.approx.ftz.f32 	%f163, %f162, %f161;
	fma.rn.f32 	%f164, %f161, 0f40000000, %f163;
	copysign.f32 	%f165, %f5, %f164;
	selp.f32 	%f166, %f165, %f9, %p26;
	add.f32 	%f167, %f10, %f166;
	mov.f32 	%f168, 0fF799CDA0;
	rsqrt.approx.ftz.f32 	%f169, %f168;
	mul.f32 	%f170, %f169, 0fF799CDA0;
	mul.f32 	%f171, %f169, 0f3F000000;
	neg.f32 	%f172, %f170;
	fma.rn.f32 	%f173, %f172, %f171, 0f3F000000;
	fma.rn.f32 	%f174, %f170, %f173, %f170;
	abs.f32 	%f175, %f174;
	neg.f32 	%f176, %f175;
	mul.f32 	%f177, %f174, %f174;
	fma.rn.f32 	%f178, %f177, 0f3D10ECEF, 0f3C8B1ABB;
	fma.rn.f32 	%f179, %f178, %f177, 0f3CFC028C;
	fma.rn.f32 	%f180, %f179, %f177, 0f3D372139;
	fma.rn.f32 	%f181, %f180, %f177, 0f3D9993DB;
	fma.rn.f32 	%f182, %f181, %f177, 0f3E2AAAC6;
	mul.f32 	%f183, %f177, %f182;
	fma.rn.f32 	%f184, %f183, %f176, %f176;
	fma.rn.f32 	%f185, 0f3F6EE581, 0f3FD774EB, %f184;
	add.f32 	%f186, %f185, %f185;
	sub.f32 	%f187, %f42, %f186;
	add.f32 	%f199, %f167, %f187;
$L__BB0_17:
	add.s32 	%r73, %r73, 1;
	setp.eq.s32 	%p27, %r73, %r20;
	@%p27 bra 	$L__BB0_18;
	bra.uni 	$L__BB0_11;
$L__BB0_18:
	add.u64 	%rd30, %SP, 32;
	add.u64 	%rd31, %SPL, 32;
	cvt.f64.f32 	%fd5, %f199;
	st.local.f64 	[%rd31], %fd5;
	mov.u64 	%rd32, $str;
	cvta.global.u64 	%rd33, %rd32;
	{ // callseq 0, 0
	.param .b64 param0;
	st.param.b64 	[param0], %rd33;
	.param .b64 param1;
	st.param.b64 	[param1], %rd30;
	.param .b32 retval0;
	call.uni (retval0), 
	vprintf, 
	(
	param0, 
	param1
	);
	ld.param.b32 	%r71, [retval0];
	} // callseq 0
	ret;

}


// ===== COMPILED SASS (sm_100) =====

	.target	sm_100

	.elftype	@"ET_EXEC"


//--------------------- .note.nv.tkinfo           --------------------------
	.section	.note.nv.tkinfo,"",@"SHT_NOTE"
	.sectionflags	@"SHF_NOTE_NV_TKINFO"
	.tkinfo
        /*0018*/ 	.word	0x00000002
        /*0030*/ 	.string	""
        /*0030*/ 	.string	"ptxas"
        /*0030*/ 	.string	"Cuda compilation tools, release 13.0, V13.0.88"
        /*0030*/ 	.string	"Build cuda_13.0.r13.0/compiler.36424714_0"
        /*0030*/ 	.string	"-arch sm_100 -m 64 "



//--------------------- .note.nv.cuinfo           --------------------------
	.section	.note.nv.cuinfo,"",@"SHT_NOTE"
	.sectionflags	@"SHF_NOTE_NV_CUINFO"
        /*0018*/ 	.short	0x0002
        /*001a*/ 	.short	0x0064
        /*001c*/ 	.short	0x0082
	.zero		2


//--------------------- .nv.info                  --------------------------
	.section	.nv.info,"",@"SHT_CUDA_INFO"
	.align	4


	//----- nvinfo : EIATTR_REGCOUNT
	.align		4
        /*0000*/ 	.byte	0x04, 0x2f
        /*0002*/ 	.short	(.L_3 - .L_2)
	.align		4
.L_2:
        /*0004*/ 	.word	index@(_Z7computefifffffffffffffffffffff)
        /*0008*/ 	.word	0x0000001e


	//----- nvinfo : EIATTR_FRAME_SIZE
	.align		4
.L_3:
        /*000c*/ 	.byte	0x04, 0x11
        /*000e*/ 	.short	(.L_5 - .L_4)
	.align		4
.L_4:
        /*0010*/ 	.word	index@($__internal_0_$__cuda_sm3x_div_rn_noftz_f32_slowpath)
        /*0014*/ 	.word	0x00000028


	//----- nvinfo : EIATTR_FRAME_SIZE
	.align		4
.L_5:
        /*0018*/ 	.byte	0x04, 0x11
        /*001a*/ 	.short	(.L_7 - .L_6)
	.align		4
.L_6:
        /*001c*/ 	.word	index@(_Z7computefifffffffffffffffffffff)
        /*0020*/ 	.word	0x00000028


	//----- nvinfo : EIATTR_MIN_STACK_SIZE
	.align		4
.L_7:
        /*0024*/ 	.byte	0x04, 0x12
        /*0026*/ 	.short	(.L_9 - .L_8)
	.align		4
.L_8:
        /*0028*/ 	.word	index@(_Z7computefifffffffffffffffffffff)
        /*002c*/ 	.word	0x00000028
.L_9:


//--------------------- .nv.compat                --------------------------
	.section	.nv.compat,"",@"SHT_CUDA_COMPAT_INFO"
	.align	4
        /*0000*/ 	.byte	0x02, 0x09, 0x00, 0x00, 0x02, 0x02, 0x01, 0x00, 0x02, 0x05, 0x05, 0x00, 0x03, 0x07, 0x01, 0x01
        /*0010*/ 	.byte	0x02, 0x03, 0x00, 0x00, 0x02, 0x06, 0x01, 0x00, 0x04, 0x0b, 0x08, 0x00, 0x01, 0x00, 0x00, 0x00
        /*0020*/ 	.byte	0x00, 0x00, 0x00, 0x00


//--------------------- .nv.info._Z7computefifffffffffffffffffffff --------------------------
	.section	.nv.info._Z7computefifffffffffffffffffffff,"",@"SHT_CUDA_INFO"
	.sectionflags	@""
	.align	4


	//----- nvinfo : EIATTR_CUDA_API_VERSION
	.align		4
        /*0000*/ 	.byte	0x04, 0x37
        /*0002*/ 	.short	(.L_11 - .L_10)
.L_10:
        /*0004*/ 	.word	0x00000082


	//----- nvinfo : EIATTR_KPARAM_INFO
	.align		4
.L_11:
        /*0008*/ 	.byte	0x04, 0x17
        /*000a*/ 	.short	(.L_13 - .L_12)
.L_12:
        /*000c*/ 	.word	0x00000000
        /*0010*/ 	.short	0x0016
        /*0012*/ 	.short	0x0058
        /*0014*/ 	.byte	0x00, 0xf0, 0x11, 0x00


	//----- nvinfo : EIATTR_KPARAM_INFO
	.align		4
.L_13:
        /*0018*/ 	.byte	0x04, 0x17
        /*001a*/ 	.short	(.L_15 - .L_14)
.L_14:
        /*001c*/ 	.word	0x00000000
        /*0020*/ 	.short	0x0015
        /*0022*/ 	.short	0x0054
        /*0024*/ 	.byte	0x00, 0xf0, 0x11, 0x00


	//----- nvinfo : EIATTR_KPARAM_INFO
	.align		4
.L_15:
        /*0028*/ 	.byte	0x04, 0x17
        /*002a*/ 	.short	(.L_17 - .L_16)
.L_16:
        /*002c*/ 	.word	0x00000000
        /*0030*/ 	.short	0x0014
        /*0032*/ 	.short	0x0050
        /*0034*/ 	.byte	0x00, 0xf0, 0x11, 0x00


	//----- nvinfo : EIATTR_KPARAM_INFO
	.align		4
.L_17:
        /*0038*/ 	.byte	0x04, 0x17
        /*003a*/ 	.short	(.L_19 - .L_18)
.L_18:
        /*003c*/ 	.word	0x00000000
        /*0040*/ 	.short	0x0013
        /*0042*/ 	.short	0x004c
        /*0044*/ 	.byte	0x00, 0xf0, 0x11, 0x00


	//----- nvinfo : EIATTR_KPARAM_INFO
	.align		4
.L_19:
        /*0048*/ 	.byte	0x04, 0x17
        /*004a*/ 	.short	(.L_21 - .L_20)
.L_20:
        /*004c*/ 	.word	0x00000000
        /*0050*/ 	.short	0x0012
        /*0052*/ 	.short	0x0048
        /*0054*/ 	.byte	0x00, 0xf0, 0x11, 0x00


	//----- nvinfo : EIATTR_KPARAM_INFO
	.align		4
.L_21:
        /*0058*/ 	.byte	0x04, 0x17
        /*005a*/ 	.short	(.L_23 - .L_22)
.L_22:
        /*005c*/ 	.word	0x00000000
        /*0060*/ 	.short	0x0011
        /*0062*/ 	.short	0x0044
        /*0064*/ 	.byte	0x00, 0xf0, 0x11, 0x00


	//----- nvinfo : EIATTR_KPARAM_INFO
	.align		4
.L_23:
        /*0068*/ 	.byte	0x04, 0x17
        /*006a*/ 	.short	(.L_25 - .L_24)
.L_24:
        /*006c*/ 	.word	0x00000000
        /*0070*/ 	.short	0x0010
        /*0072*/ 	.short	0x0040
        /*0074*/ 	.byte	0x00, 0xf0, 0x11, 0x00


	//----- nvinfo : EIATTR_KPARAM_INFO
	.align		4
.L_25:
        /*0078*/ 	.byte	0x04, 0x17
        /*007a*/ 	.short	(.L_27 - .L_26)
.L_26:
        /*007c*/ 	.word	0x00000000
        /*0080*/ 	.short	0x000f
        /*0082*/ 	.short	0x003c
        /*0084*/ 	.byte	0x00, 0xf0, 0x11, 0x00


	//----- nvinfo : EIATTR_KPARAM_INFO
	.align		4
.L_27:
        /*0088*/ 	.byte	0x04, 0x17
        /*008a*/ 	.short	(.L_29 - .L_28)
.L_28:
        /*008c*/ 	.word	0x00000000
        /*0090*/ 	.short	0x000e
        /*0092*/ 	.short	0x0038
        /*0094*/ 	.byte	0x00, 0xf0, 0x11, 0x00


	//----- nvinfo : EIATTR_KPARAM_INFO
	.align		4
.L_29:
        /*0098*/ 	.byte	0x04, 0x17
        /*009a*/ 	.short	(.L_31 - .L_30)
.L_30:
        /*009c*/ 	.word	0x00000000
        /*00a0*/ 	.short	0x000d
        /*00a2*/ 	.short	0x0034
        /*00a4*/ 	.byte	0x00, 0xf0, 0x11, 0x00


	//----- nvinfo : EIATTR_KPARAM_INFO
	.align		4
.L_31:
        /*00a8*/ 	.byte	0x04, 0x17
        /*00aa*/ 	.short	(.L_33 - .L_32)
.L_32:
        /*00ac*/ 	.word	0x00000000
        /*00b0*/ 	.short	0x000c
        /*00b2*/ 	.short	0x0030
        /*00b4*/ 	.byte	0x00, 0xf0, 0x11, 0x00


	//----- nvinfo : EIATTR_KPARAM_INFO
	.align		4
.L_33:
        /*00b8*/ 	.byte	0x04, 0x17
        /*00ba*/ 	.short	(.L_35 - .L_34)
.L_34:
        /*00bc*/ 	.word	0x00000000
        /*00c0*/ 	.short	0x000b
        /*00c2*/ 	.short	0x002c
        /*00c4*/ 	.byte	0x00, 0xf0, 0x11, 0x00


	//----- nvinfo : EIATTR_KPARAM_INFO
	.align		4
.L_35:
        /*00c8*/ 	.byte	0x04, 0x17
        /*00ca*/ 	.short	(.L_37 - .L_36)
.L_36:
        /*00cc*/ 	.word	0x00000000
        /*00d0*/ 	.short	0x000a
        /*00d2*/ 	.short	0x0028
        /*00d4*/ 	.byte	0x00, 0xf0, 0x11, 0x00


	//----- nvinfo : EIATTR_KPARAM_INFO
	.align		4
.L_37:
        /*00d8*/ 	.byte	0x04, 0x17
        /*00da*/ 	.short	(.L_39 - .L_38)
.L_38:
        /*00dc*/ 	.word	0x00000000
        /*00e0*/ 	.short	0x0009
        /*00e2*/ 	.short	0x0024
        /*00e4*/ 	.byte	0x00, 0xf0, 0x11, 0x00


	//----- nvinfo : EIATTR_KPARAM_INFO
	.align		4
.L_39:
        /*00e8*/ 	.byte	0x04, 0x17
        /*00ea*/ 	.short	(.L_41 - .L_40)
.L_40:
        /*00ec*/ 	.word	0x00000000
        /*00f0*/ 	.short	0x0008
        /*00f2*/ 	.short	0x0020
        /*00f4*/ 	.byte	0x00, 0xf0, 0x11, 0x00


	//----- nvinfo : EIATTR_KPARAM_INFO
	.align		4
.L_41:
        /*00f8*/ 	.byte	0x04, 0x17
        /*00fa*/ 	.short	(.L_43 - .L_42)
.L_42:
        /*00fc*/ 	.word	0x00000000
        /*0100*/ 	.short	0x0007
        /*0102*/ 	.short	0x001c
        /*0104*/ 	.byte	0x00, 0xf0, 0x11, 0x00


	//----- nvinfo : EIATTR_KPARAM_INFO
	.align		4
.L_43:
        /*0108*/ 	.byte	0x04, 0x17
        /*010a*/ 	.short	(.L_45 - .L_44)
.L_44:
        /*010c*/ 	.word	0x00000000
        /*0110*/ 	.short	0x0006
        /*0112*/ 	.short	0x0018
        /*0114*/ 	.byte	0x00, 0xf0, 0x11, 0x00


	//----- nvinfo : EIATTR_KPARAM_INFO
	.align		4
.L_45:
        /*0118*/ 	.byte	0x04, 0x17
        /*011a*/ 	.short	(.L_47 - .L_46)
.L_46:
        /*011c*/ 	.word	0x00000000
        /*0120*/ 	.short	0x0005
        /*0122*/ 	.short	0x0014
        /*0124*/ 	.byte	0x00, 0xf0, 0x11, 0x00


	//----- nvinfo : EIATTR_KPARAM_INFO
	.align		4
.L_47:
        /*0128*/ 	.byte	0x04, 0x17
        /*012a*/ 	.short	(.L_49 - .L_48)
.L_48:
        /*012c*/ 	.word	0x00000000
        /*0130*/ 	.short	0x0004
        /*0132*/ 	.short	0x0010
        /*0134*/ 	.byte	0x00, 0xf0, 0x11, 0x00


	//----- nvinfo : EIATTR_KPARAM_INFO
	.align		4
.L_49:
        /*0138*/ 	.byte	0x04, 0x17
        /*013a*/ 	.short	(.L_51 - .L_50)
.L_50:
        /*013c*/ 	.word	0x00000000
        /*0140*/ 	.short	0x0003
        /*0142*/ 	.short	0x000c
        /*0144*/ 	.byte	0x00, 0xf0, 0x11, 0x00


	//----- nvinfo : EIATTR_KPARAM_INFO
	.align		4
.L_51:
        /*0148*/ 	.byte	0x04, 0x17
        /*014a*/ 	.short	(.L_53 - .L_52)
.L_52:
        /*014c*/ 	.word	0x00000000
        /*0150*/ 	.short	0x0002
        /*0152*/ 	.short	0x0008
        /*0154*/ 	.byte	0x00, 0xf0, 0x11, 0x00


	//----- nvinfo : EIATTR_KPARAM_INFO
	.align		4
.L_53:
        /*0158*/ 	.byte	0x04, 0x17
        /*015a*/ 	.short	(.L_55 - .L_54)
.L_54:
        /*015c*/ 	.word	0x00000000
        /*0160*/ 	.short	0x0001
        /*0162*/ 	.short	0x0004
        /*0164*/ 	.byte	0x00, 0xf0, 0x11, 0x00


	//----- nvinfo : EIATTR_KPARAM_INFO
	.align		4
.L_55:
        /*0168*/ 	.byte	0x04, 0x17
        /*016a*/ 	.short	(.L_57 - .L_56)
.L_56:
        /*016c*/ 	.word	0x00000000
        /*0170*/ 	.short	0x0000
        /*0172*/ 	.short	0x0000
        /*0174*/ 	.byte	0x00, 0xf0, 0x11, 0x00


	//----- nvinfo : EIATTR_SPARSE_MMA_MASK
	.align		4
.L_57:
        /*0178*/ 	.byte	0x03, 0x50
        /*017a*/ 	.short	0x0000


	//----- nvinfo : EIATTR_MAXREG_COUNT
	.align		4
        /*017c*/ 	.byte	0x03, 0x1b
        /*017e*/ 	.short	0x00ff


	//----- nvinfo : EIATTR_EXTERNS
	.align		4
        /*0180*/ 	.byte	0x04, 0x0f
        /*0182*/ 	.short	(.L_59 - .L_58)


	//   ....[0]....
	.align		4
.L_58:
        /*0184*/ 	.word	index@(vprintf)


	//----- nvinfo : EIATTR_MERCURY_ISA_VERSION
	.align		4
.L_59:
        /*0188*/ 	.byte	0x03, 0x5f
        /*018a*/ 	.short	0x0101


	//----- nvinfo : EIATTR_VRC_CTA_INIT_COUNT
	.align		4
        /*018c*/ 	.byte	0x02, 0x4a
	.zero		1
	.zero		1


	//----- nvinfo : EIATTR_SYSCALL_OFFSETS
	.align		4
        /*0190*/ 	.byte	0x04, 0x46
        /*0192*/ 	.short	(.L_61 - .L_60)


	//   ....[0]....
.L_60:
        /*0194*/ 	.word	0x000017e0


	//----- nvinfo : EIATTR_EXIT_INSTR_OFFSETS
	.align		4
.L_61:
        /*0198*/ 	.byte	0x04, 0x1c
        /*019a*/ 	.short	(.L_63 - .L_62)


	//   ....[0]....
.L_62:
        /*019c*/ 	.word	0x000017f0


	//----- nvinfo : EIATTR_CRS_STACK_SIZE
	.align		4
.L_63:
        /*01a0*/ 	.byte	0x04, 0x1e
        /*01a2*/ 	.short	(.L_65 - .L_64)
.L_64:
        /*01a4*/ 	.word	0x00000000


	//----- nvinfo : EIATTR_CBANK_PARAM_SIZE
	.align		4
.L_65:
        /*01a8*/ 	.byte	0x03, 0x19
        /*01aa*/ 	.short	0x005c


	//----- nvinfo : EIATTR_PARAM_CBANK
	.align		4
        /*01ac*/ 	.byte	0x04, 0x0a
        /*01ae*/ 	.short	(.L_67 - .L_66)
	.align		4
.L_66:
        /*01b0*/ 	.word	index@(.nv.constant0._Z7computefifffffffffffffffffffff)
        /*01b4*/ 	.short	0x0380
        /*01b6*/ 	.short	0x005c


	//----- nvinfo : EIATTR_SW_WAR
	.align		4
.L_67:
        /*01b8*/ 	.byte	0x04, 0x36
        /*01ba*/ 	.short	(.L_69 - .L_68)
.L_68:
        /*01bc*/ 	.word	0x00000008
.L_69:


//--------------------- .nv.callgraph             --------------------------
	.section	.nv.callgraph,"",@"SHT_CUDA_CALLGRAPH"
	.align	4
	.sectionentsize	8
	.align		4
        /*0000*/ 	.word	0x00000000
	.align		4
        /*0004*/ 	.word	0xffffffff
	.align		4
        /*0008*/ 	.word	index@(_Z7computefifffffffffffffffffffff)
	.align		4
        /*000c*/ 	.word	index@(vprintf)
	.align		4
        /*0010*/ 	.word	0x00000000
	.align		4
        /*0014*/ 	.word	0xfffffffe
	.align		4
        /*0018*/ 	.word	0x00000000
	.align		4
        /*001c*/ 	.word	0xfffffffd
	.align		4
        /*0020*/ 	.word	0x00000000
	.align		4
        /*0024*/ 	.word	0xfffffffc


//--------------------- .nv.constant4             --------------------------
	.section	.nv.constant4,"a",@progbits
	.align	8
	.align		8
.nv.constant4:
        /*0000*/ 	.dword	vprintf
	.align		8
        /*0008*/ 	.dword	$str
	.align		8
        /*0010*/ 	.dword	__cudart_i2opi_f


//--------------------- .text._Z7computefifffffffffffffffffffff --------------------------
	.section	.text._Z7computefifffffffffffffffffffff,"ax",@progbits
	.align	128
        .global         _Z7computefifffffffffffffffffffff
        .type           _Z7computefifffffffffffffffffffff,@function
        .size           _Z7computefifffffffffffffffffffff,(.L_x_27 - _Z7computefifffffffffffffffffffff)
        .other          _Z7computefifffffffffffffffffffff,@"STO_CUDA_ENTRY STV_DEFAULT"
_Z7computefifffffffffffffffffffff:
.text._Z7computefifffffffffffffffffffff:
[----:B------:R-:W0:Y:S01]  /*0000*/  LDC R1, c[0x0][0x37c] ;  /* 0x0000df00ff017b82 */ /* 0x000e220000000800 */
[----:B------:R-:W1:Y:S07]  /*0010*/  LDCU UR4, c[0x0][0x384] ;  /* 0x00007080ff0477ac */ /* 0x000e6e0008000800 */
[----:B------:R-:W2:Y:S01]  /*0020*/  LDC R6, c[0x0][0x2f8] ;  /* 0x0000be00ff067b82 */ /* 0x000ea20000000800 */
[----:B0-----:R-:W-:Y:S01]  /*0030*/  IADD3 R1, PT, PT, R1, -0x28, RZ ;  /* 0xffffffd801017810 */ /* 0x001fe20007ffe0ff */
[----:B------:R-:W0:Y:S01]  /*0040*/  LDCU UR5, c[0x0][0x380] ;  /* 0x00007000ff0577ac */ /* 0x000e220008000800 */
[----:B------:R-:W3:Y:S01]  /*0050*/  LDCU UR6, c[0x0][0x2fc] ;  /* 0x00005f80ff0677ac */ /* 0x000ee20008000800 */
[----:B-1----:R-:W-:Y:S01]  /*0060*/  UISETP.GE.AND UP0, UPT, UR4, 0x1, UPT ;  /* 0x000000010400788c */ /* 0x002fe2000bf06270 */
[----:B0-----:R-:W-:-:S08]  /*0070*/  IMAD.U32 R0, RZ, RZ, UR5 ;  /* 0x00000005ff007e24 */ /* 0x001fd0000f8e00ff */
[----:B--23--:R-:W-:Y:S05]  /*0080*/  BRA.U !UP0, `(.L_x_0) ;  /* 0x0000001508ac7547 */ /* 0x00cfea000b800000 */
[----:B------:R-:W0:Y:S01]  /*0090*/  LDC R10, c[0x0][0x3a0] ;  /* 0x0000e800ff0a7b82 */ /* 0x000e220000000800 */
[----:B------:R-:W1:Y:S07]  /*00a0*/  LDCU UR4, c[0x0][0x38c] ;  /* 0x00007180ff0477ac */ /* 0x000e6e0008000800 */
[----:B------:R-:W2:Y:S08]  /*00b0*/  LDC.64 R8, c[0x0][0x398] ;  /* 0x0000e600ff087b82 */ /* 0x000eb00000000a00 */
[----:B------:R-:W1:Y:S01]  /*00c0*/  LDC.64 R4, c[0x0][0x390] ;  /* 0x0000e400ff047b82 */ /* 0x000e620000000a00 */
[----:B0-----:R-:W0:Y:S08]  /*00d0*/  MUFU.RCP R2, R10 ;  /* 0x0000000a00027308 */ /* 0x001e300000001000 */
[----:B--2---:R-:W2:Y:S01]  /*00e0*/  FCHK P0, R9, R10 ;  /* 0x0000000a09007302 */ /* 0x004ea20000000000 */
[----:B-1----:R-:W-:Y:S01]  /*00f0*/  FADD R0, R4, UR4 ;  /* 0x0000000404007e21 */ /* 0x002fe20008000000 */
[----:B0-----:R-:W-:Y:S01]  /*0100*/  FFMA R3, R2, -R10, 1 ;  /* 0x3f80000002037423 */ /* 0x001fe2000000080a */
[----:B------:R-:W-:-:S03]  /*0110*/  FMUL R7, R5, R8 ;  /* 0x0000000805077220 */ /* 0x000fc60000400000 */
[----:B------:R-:W-:Y:S01]  /*0120*/  FFMA R2, R2, R3, R2 ;  /* 0x0000000302027223 */ /* 0x000fe20000000002 */
[----:B------:R-:W-:-:S03]  /*0130*/  FFMA R7, RZ, R7, R0 ;  /* 0x00000007ff077223 */ /* 0x000fc60000000000 */
[----:B------:R-:W-:-:S04]  /*0140*/  FFMA R3, R2, R9, RZ ;  /* 0x0000000902037223 */ /* 0x000fc800000000ff */
[----:B------:R-:W-:-:S04]  /*0150*/  FFMA R4, R3, -R10, R9 ;  /* 0x8000000a03047223 */ /* 0x000fc80000000009 */
[----:B------:R-:W-:Y:S01]  /*0160*/  FFMA R3, R2, R4, R3 ;  /* 0x0000000402037223 */ /* 0x000fe20000000003 */
[----:B--2---:R-:W-:Y:S06]  /*0170*/  @!P0 BRA `(.L_x_1) ;  /* 0x0000000000148947 */ /* 0x004fec0003800000 */
[----:B------:R-:W0:Y:S01]  /*0180*/  LDC R0, c[0x0][0x39c] ;  /* 0x0000e700ff007b82 */ /* 0x000e220000000800 */
[----:B------:R-:W-:-:S07]  /*0190*/  MOV R2, 0x1c0 ;  /* 0x000001c000027802 */ /* 0x000fce0000000f00 */
[----:B------:R-:W1:Y:S02]  /*01a0*/  LDC R5, c[0x0][0x3a0] ;  /* 0x0000e800ff057b82 */ /* 0x000e640000000800 */
[----:B01----:R-:W-:Y:S05]  /*01b0*/  CALL.REL.NOINC `($__internal_0_$__cuda_sm3x_div_rn_noftz_f32_slowpath) ;  /* 0x0000001400907944 */ /* 0x003fea0003c00000 */
[----:B------:R-:W-:-:S07]  /*01c0*/  MOV R3, R0 ;  /* 0x0000000000037202 */ /* 0x000fce0000000f00 */
.L_x_1:
[----:B------:R-:W0:Y:S08]  /*01d0*/  LDC.64 R8, c[0x0][0x3a8] ;  /* 0x0000ea00ff087b82 */ /* 0x000e300000000a00 */
[----:B------:R-:W1:Y:S01]  /*01e0*/  LDC.64 R4, c[0x0][0x3b0] ;  /* 0x0000ec00ff047b82 */ /* 0x000e620000000a00 */
[----:B0-----:R-:W-:-:S04]  /*01f0*/  FADD R9, R8, -R9 ;  /* 0x8000000908097221 */ /* 0x001fc80000000000 */
[----:B-1----:R-:W-:Y:S01]  /*0200*/  FADD R4, R9, -R4 ;  /* 0x8000000409047221 */ /* 0x002fe20000000000 */
[----:B------:R-:W0:Y:S03]  /*0210*/  MUFU.RCP R0, R5 ;  /* 0x0000000500007308 */ /* 0x000e260000001000 */
[----:B------:R-:W-:-:S04]  /*0220*/  FADD R4, R4, -1.7087433473976819363e-41 ;  /* 0x80002fa204047421 */ /* 0x000fc80000000000 */
[----:B------:R-:W-:Y:S01]  /*0230*/  FMUL R19, R4, 0.63661974668502807617 ;  /* 0x3f22f98304137820 */ /* 0x000fe20000400000 */
[----:B------:R-:W-:Y:S08]  /*0240*/  FCHK P0, -RZ, R5 ;  /* 0x00000005ff007302 */ /* 0x000ff00000000100 */
[----:B------:R-:W1:Y:S01]  /*0250*/  F2I.NTZ R19, R19 ;  /* 0x0000001300137305 */ /* 0x000e620000203100 */
[----:B0-----:R-:W-:-:S04]  /*0260*/  FFMA R9, R0, -R5, 1 ;  /* 0x3f80000000097423 */ /* 0x001fc80000000805 */
[----:B------:R-:W-:Y:S01]  /*0270*/  FFMA R11, R0, R9, R0 ;  /* 0x00000009000b7223 */ /* 0x000fe20000000000 */
[----:B------:R-:W-:-:S03]  /*0280*/  SHF.R.U32.HI R0, RZ, 0x17, R4 ;  /* 0x00000017ff007819 */ /* 0x000fc60000011604 */
[----:B------:R-:W-:Y:S01]  /*0290*/  FFMA R2, -RZ, R11, RZ ;  /* 0x0000000bff027223 */ /* 0x000fe200000001ff */
[----:B------:R-:W-:-:S03]  /*02a0*/  LOP3.LUT R8, R0, 0xe0, RZ, 0xc0, !PT ;  /* 0x000000e000087812 */ /* 0x000fc600078ec0ff */
[----:B------:R-:W-:Y:S01]  /*02b0*/  FFMA R12, R2, -R5, -RZ ;  /* 0x80000005020c7223 */ /* 0x000fe200000008ff */
[----:B-1----:R-:W-:Y:S01]  /*02c0*/  I2FP.F32.S32 R9, R19 ;  /* 0x0000001300097245 */ /* 0x002fe20000201400 */
[----:B------:R-:W-:Y:S02]  /*02d0*/  VIADD R10, R8, 0xffffff80 ;  /* 0xffffff80080a7836 */ /* 0x000fe40000000000 */
[----:B------:R-:W-:Y:S02]  /*02e0*/  FFMA R11, R11, R12, R2 ;  /* 0x0000000c0b0b7223 */ /* 0x000fe40000000002 */
[----:B------:R-:W-:Y:S01]  /*02f0*/  FFMA R8, R9, -1.5707962512969970703, R4 ;  /* 0xbfc90fda09087823 */ /* 0x000fe20000000004 */
[----:B------:R-:W-:Y:S01]  /*0300*/  FADD R4, -R3, 1.8497139729087585336e-43 ;  /* 0x0000008403047421 */ /* 0x000fe20000000100 */
[----:B------:R-:W-:Y:S02]  /*0310*/  LOP3.LUT P2, R3, R0, 0x1f, RZ, 0xc0, !PT ;  /* 0x0000001f00037812 */ /* 0x000fe4000784c0ff */
[----:B------:R-:W-:Y:S01]  /*0320*/  SHF.R.U32.HI R0, RZ, 0x5, R10 ;  /* 0x00000005ff007819 */ /* 0x000fe2000001160a */
[----:B------:R-:W-:Y:S01]  /*0330*/  FFMA R8, R9, -7.5497894158615963534e-08, R8 ;  /* 0xb3a2216809087823 */ /* 0x000fe20000000008 */
[----:B------:R-:W-:-:S03]  /*0340*/  FFMA R7, R4, -INF , R7 ;  /* 0xff80000004077823 */ /* 0x000fc60000000007 */
[----:B------:R-:W-:Y:S01]  /*0350*/  FFMA R18, R9, -5.3903029534742383927e-15, R8 ;  /* 0xa7c234c509127823 */ /* 0x000fe20000000008 */
[----:B------:R-:W-:Y:S01]  /*0360*/  IMAD R8, R0, -0x4, R1 ;  /* 0xfffffffc00087824 */ /* 0x000fe200078e0201 */
[----:B------:R-:W-:Y:S06]  /*0370*/  @!P0 BRA `(.L_x_2) ;  /* 0x0000000000148947 */ /* 0x000fec0003800000 */
[----:B------:R-:W0:Y:S01]  /*0380*/  LDC R5, c[0x0][0x3b4] ;  /* 0x0000ed00ff057b82 */ /* 0x000e220000000800 */
[----:B------:R-:W-:Y:S01]  /*0390*/  HFMA2 R0, -RZ, RZ, -0.0 , 0 ;  /* 0x80000000ff007431 */ /* 0x000fe200000001ff */
[----:B------:R-:W-:-:S07]  /*03a0*/  MOV R2, 0x3c0 ;  /* 0x000003c000027802 */ /* 0x000fce0000000f00 */
[----:B0-----:R-:W-:Y:S05]  /*03b0*/  CALL.REL.NOINC `($__internal_0_$__cuda_sm3x_div_rn_noftz_f32_slowpath) ;  /* 0x0000001400107944 */ /* 0x001fea0003c00000 */
[----:B------:R-:W-:-:S07]  /*03c0*/  IMAD.MOV.U32 R11, RZ, RZ, R0 ;  /* 0x000000ffff0b7224 */ /* 0x000fce00078e0000 */
.L_x_2:
[----:B------:R-:W0:Y:S02]  /*03d0*/  LDC R4, c[0x0][0x3b8] ;  /* 0x0000ee00ff047b82 */ /* 0x000e240000000800 */
[----:B0-----:R-:W0:Y:S08]  /*03e0*/  MUFU.RCP R0, R4 ;  /* 0x0000000400007308 */ /* 0x001e300000001000 */
[----:B------:R-:W1:Y:S01]  /*03f0*/  FCHK P0, R11, R4 ;  /* 0x000000040b007302 */ /* 0x000e620000000000 */
[----:B0-----:R-:W-:-:S04]  /*0400*/  FFMA R5, R0, -R4, 1 ;  /* 0x3f80000000057423 */ /* 0x001fc80000000804 */
[----:B------:R-:W-:-:S04]  /*0410*/  FFMA R0, R0, R5, R0 ;  /* 0x0000000500007223 */ /* 0x000fc80000000000 */
[----:B------:R-:W-:-:S04]  /*0420*/  FFMA R2, R0, R11, RZ ;  /* 0x0000000b00027223 */ /* 0x000fc800000000ff */
[----:B------:R-:W-:-:S04]  /*0430*/  FFMA R5, R2, -R4, R11 ;  /* 0x8000000402057223 */ /* 0x000fc8000000000b */
[----:B------:R-:W-:Y:S01]  /*0440*/  FFMA R9, R0, R5, R2 ;  /* 0x0000000500097223 */ /* 0x000fe20000000002 */
[----:B-1----:R-:W-:Y:S06]  /*0450*/  @!P0 BRA `(.L_x_3) ;  /* 0x0000000000148947 */ /* 0x002fec0003800000 */
[----:B------:R-:W0:Y:S01]  /*0460*/  LDC R5, c[0x0][0x3b8] ;  /* 0x0000ee00ff057b82 */ /* 0x000e220000000800 */
[----:B------:R-:W-:Y:S02]  /*0470*/  MOV R0, R11 ;  /* 0x0000000b00007202 */ /* 0x000fe40000000f00 */
[----:B------:R-:W-:-:S07]  /*0480*/  MOV R2, 0x4a0 ;  /* 0x000004a000027802 */ /* 0x000fce0000000f00 */
[----:B0-----:R-:W-:Y:S05]  /*0490*/  CALL.REL.NOINC `($__internal_0_$__cuda_sm3x_div_rn_noftz_f32_slowpath) ;  /* 0x0000001000d87944 */ /* 0x001fea0003c00000 */
[----:B------:R-:W-:-:S07]  /*04a0*/  IMAD.MOV.U32 R9, RZ, RZ, R0 ;  /* 0x000000ffff097224 */ /* 0x000fce00078e0000 */
.L_x_3:
[----:B------:R-:W0:Y:S01]  /*04b0*/  LDCU UR4, c[0x0][0x3bc] ;  /* 0x00007780ff0477ac */ /* 0x000e220008000800 */
[----:B------:R-:W-:Y:S02]  /*04c0*/  HFMA2 R5, -RZ, RZ, 3.4921875, 0 ;  /* 0x42fc0000ff057431 */ /* 0x000fe400000001ff */
[----:B------:R-:W-:Y:S01]  /*04d0*/  IMAD.MOV.U32 R11, RZ, RZ, 0x363d0ada ;  /* 0x363d0adaff0b7424 */ /* 0x000fe200078e00ff */
[----:B------:R-:W-:-:S05]  /*04e0*/  MOV R13, 0x7f800000 ;  /* 0x7f800000000d7802 */ /* 0x000fca0000000f00 */
[----:B------:R-:W-:Y:S01]  /*04f0*/  FFMA R10, -RZ, R13, 1 ;  /* 0x3f800000ff0a7423 */ /* 0x000fe2000000010d */
[----:B0-----:R-:W-:Y:S01]  /*0500*/  FMUL R9, R9, UR4 ;  /* 0x0000000409097c20 */ /* 0x001fe20008400000 */
[----:B------:R-:W0:Y:S03]  /*0510*/  LDCU UR4, c[0x0][0x3c8] ;  /* 0x00007900ff0477ac */ /* 0x000e260008000800 */
[C---:B------:R-:W-:Y:S01]  /*0520*/  FMUL R0, |R9|.reuse, 1.4426950216293334961 ;  /* 0x3fb8aa3b09007820 */ /* 0x040fe20000400200 */
[----:B------:R-:W-:-:S03]  /*0530*/  FMUL R4, R9, R9 ;  /* 0x0000000909047220 */ /* 0x000fc60000400000 */
[----:B------:R1:W2:Y:S01]  /*0540*/  FRND.TRUNC R2, R0 ;  /* 0x0000000000027307 */ /* 0x0002a2000020d000 */
[----:B------:R-:W-:-:S04]  /*0550*/  FFMA R11, R4, R11, 0.00019836159481201320887 ;  /* 0x394fff49040b7423 */ /* 0x000fc8000000000b */
[----:B------:R-:W-:Y:S01]  /*0560*/  FFMA R11, R4, R11, 0.0083333496004343032837 ;  /* 0x3c08889a040b7423 */ /* 0x000fe2000000000b */
[----:B-1----:R-:W-:-:S03]  /*0570*/  FFMA R0, R10, R13, +INF ;  /* 0x7f8000000a007423 */ /* 0x002fc6000000000d */
[----:B------:R-:W-:Y:S01]  /*0580*/  FFMA R11, R4, R11, 0.16666667163372039795 ;  /* 0x3e2aaaab040b7423 */ /* 0x000fe2000000000b */
[----:B0-----:R-:W-:Y:S02]  /*0590*/  IMAD.U32 R14, RZ, RZ, UR4 ;  /* 0x00000004ff0e7e24 */ /* 0x001fe4000f8e00ff */
[----:B------:R-:W-:Y:S01]  /*05a0*/  FFMA R13, R0, UR4, RZ ;  /* 0x00000004000d7c23 */ /* 0x000fe200080000ff */
[----:B------:R-:W-:Y:S01]  /*05b0*/  FMUL R10, R4, R11 ;  /* 0x0000000b040a7220 */ /* 0x000fe20000400000 */
[----:B--2---:R-:W-:Y:S02]  /*05c0*/  FSETP.GT.AND P0, PT, |R2|, 126, PT ;  /* 0x42fc00000200780b */ /* 0x004fe40003f04200 */
[----:B------:R-:W-:Y:S01]  /*05d0*/  LOP3.LUT R5, R5, 0x80000000, R2, 0xb8, !PT ;  /* 0x8000000005057812 */ /* 0x000fe200078eb802 */
[----:B------:R-:W-:Y:S01]  /*05e0*/  FFMA R4, -RZ, R13, UR4 ;  /* 0x00000004ff047e23 */ /* 0x000fe2000800010d */
[----:B------:R-:W-:Y:S02]  /*05f0*/  FFMA R10, R9, R10, R9 ;  /* 0x0000000a090a7223 */ /* 0x000fe40000000009 */
[----:B------:R-:W-:Y:S01]  /*0600*/  FSEL R2, R5, R2, P0 ;  /* 0x0000000205027208 */ /* 0x000fe20000000000 */
[----:B------:R-:W-:-:S04]  /*0610*/  FFMA R0, R0, R4, R13 ;  /* 0x0000000400007223 */ /* 0x000fc8000000000d */
[C---:B------:R-:W-:Y:S01]  /*0620*/  FFMA R5, R2.reuse, -0.69314718246459960938, |R9| ;  /* 0xbf31721802057823 */ /* 0x040fe20000000409 */
[----:B------:R-:W0:Y:S01]  /*0630*/  FCHK P0, R14, RZ ;  /* 0x000000ff0e007302 */ /* 0x000e220000000000 */
[C---:B------:R-:W-:Y:S02]  /*0640*/  FADD R11, R2.reuse, 12583037 ;  /* 0x4b40007d020b7421 */ /* 0x040fe40000000000 */
[----:B------:R-:W-:-:S03]  /*0650*/  FFMA R5, R2, 1.9046542121259335545e-09, R5 ;  /* 0x3102e30802057823 */ /* 0x000fc60000000005 */
[----:B------:R-:W-:Y:S01]  /*0660*/  SHF.L.U32 R11, R11, 0x17, RZ ;  /* 0x000000170b0b7819 */ /* 0x000fe200000006ff */
[----:B------:R-:W-:Y:S01]  /*0670*/  FMUL R12, R5, 1.4426950216293334961 ;  /* 0x3fb8aa3b050c7820 */ /* 0x000fe20000400000 */
[----:B0-----:R-:W-:Y:S06]  /*0680*/  @!P0 BRA `(.L_x_4) ;  /* 0x0000000000108947 */ /* 0x001fec0003800000 */
[----:B------:R-:W0:Y:S01]  /*0690*/  LDC R0, c[0x0][0x3c8] ;  /* 0x0000f200ff007b82 */ /* 0x000e220000000800 */
[----:B------:R-:W-:Y:S01]  /*06a0*/  IMAD.MOV.U32 R5, RZ, RZ, RZ ;  /* 0x000000ffff057224 */ /* 0x000fe200078e00ff */
[----:B------:R-:W-:-:S07]  /*06b0*/  MOV R2, 0x6d0 ;  /* 0x000006d000027802 */ /* 0x000fce0000000f00 */
[----:B0-----:R-:W-:Y:S05]  /*06c0*/  CALL.REL.NOINC `($__internal_0_$__cuda_sm3x_div_rn_noftz_f32_slowpath) ;  /* 0x00000010004c7944 */ /* 0x001fea0003c00000 */
.L_x_4:
[----:B------:R-:W0:Y:S01]  /*06d0*/  LDC.64 R4, c[0x0][0x3d0] ;  /* 0x0000f400ff047b82 */ /* 0x000e220000000a00 */
[----:B------:R-:W-:Y:S01]  /*06e0*/  IMAD.MOV.U32 R14, RZ, RZ, 0x3f6ee581 ;  /* 0x3f6ee581ff0e7424 */ /* 0x000fe200078e00ff */
[----:B------:R-:W1:Y:S06]  /*06f0*/  LDCU UR4, c[0x0][0x3c4] ;  /* 0x00007880ff0477ac */ /* 0x000e6c0008000800 */
[----:B------:R-:W2:Y:S01]  /*0700*/  LDC R13, c[0x0][0x3cc] ;  /* 0x0000f300ff0d7b82 */ /* 0x000ea20000000800 */
[----:B0-----:R-:W-:-:S04]  /*0710*/  FADD R2, R4, -R5 ;  /* 0x8000000504027221 */ /* 0x001fc80000000000 */
[----:B--2---:R-:W-:Y:S01]  /*0720*/  FFMA R2, R2, R13, 1.9829999458893105002e-13 ;  /* 0x2a5f441502027423 */ /* 0x004fe2000000000d */
[----:B------:R-:W-:-:S03]  /*0730*/  MOV R13, 0x3b2090aa ;  /* 0x3b2090aa000d7802 */ /* 0x000fc60000000f00 */
[----:B------:R-:W0:Y:S01]  /*0740*/  MUFU.RCP R5, |R2| ;  /* 0x4000000200057308 */ /* 0x000e220000001000 */
[----:B------:R-:W-:-:S04]  /*0750*/  FSETP.GT.AND P0, PT, |R2|, 1, PT ;  /* 0x3f8000000200780b */ /* 0x000fc80003f04200 */
[----:B0-----:R-:W-:-:S05]  /*0760*/  FSEL R5, R5, |R2|, P0 ;  /* 0x4000000205057208 */ /* 0x001fca0000000000 */
[----:B------:R-:W-:-:S04]  /*0770*/  FMUL R4, R5, R5 ;  /* 0x0000000505047220 */ /* 0x000fc80000400000 */
[----:B------:R-:W-:-:S04]  /*0780*/  FFMA R13, R4, R13, -0.014396979473531246185 ;  /* 0xbc6be14f040d7423 */ /* 0x000fc8000000000d */
[----:B------:R-:W-:-:S04]  /*0790*/  FFMA R13, R4, R13, 0.039849750697612762451 ;  /* 0x3d23397e040d7423 */ /* 0x000fc8000000000d */
[----:B------:R-:W-:-:S04]  /*07a0*/  FFMA R13, R4, R13, -0.072529748082160949707 ;  /* 0xbd948a7a040d7423 */ /* 0x000fc8000000000d */
[----:B------:R-:W-:-:S04]  /*07b0*/  FFMA R13, R4, R13, 0.10518480092287063599 ;  /* 0x3dd76b21040d7423 */ /* 0x000fc8000000000d */
[----:B------:R-:W-:-:S04]  /*07c0*/  FFMA R13, R4, R13, -0.14171802997589111328 ;  /* 0xbe111e88040d7423 */ /* 0x000fc8000000000d */
[----:B------:R-:W-:-:S04]  /*07d0*/  FFMA R13, R4, R13, 0.19988775253295898438 ;  /* 0x3e4caf60040d7423 */ /* 0x000fc8000000000d */
[----:B------:R-:W-:-:S04]  /*07e0*/  FFMA R13, R4, R13, -0.33332940936088562012 ;  /* 0xbeaaaa27040d7423 */ /* 0x000fc8000000000d */
[----:B------:R-:W-:Y:S01]  /*07f0*/  FMUL R4, R4, R13 ;  /* 0x0000000d04047220 */ /* 0x000fe20000400000 */
[----:B-1----:R-:W-:-:S03]  /*0800*/  MOV R13, UR4 ;  /* 0x00000004000d7c02 */ /* 0x002fc60008000f00 */
[----:B------:R-:W-:-:S04]  /*0810*/  FFMA R5, R5, R4, R5 ;  /* 0x0000000405057223 */ /* 0x000fc80000000005 */
[----:B------:R-:W-:Y:S01]  /*0820*/  @P0 FFMA R5, R14, 1.6832555532455444336, -R5 ;  /* 0x3fd774eb0e050823 */ /* 0x000fe20000000805 */
[----:B------:R-:W-:-:S04]  /*0830*/  FSETP.NAN.AND P0, PT, |R2|, |R2|, PT ;  /* 0x400000020200720b */ /* 0x000fc80003f08200 */
[----:B------:R-:W-:-:S04]  /*0840*/  LOP3.LUT R2, R5, 0x80000000, R2, 0xb8, !PT ;  /* 0x8000000005027812 */ /* 0x000fc800078eb802 */
[----:B------:R-:W-:-:S05]  /*0850*/  FSEL R5, R2, R5, !P0 ;  /* 0x0000000502057208 */ /* 0x000fca0004000000 */
[----:B------:R-:W-:-:S04]  /*0860*/  FADD R4, R5, R0 ;  /* 0x0000000005047221 */ /* 0x000fc80000000000 */
[----:B------:R-:W0:Y:S08]  /*0870*/  MUFU.RCP R0, R4 ;  /* 0x0000000400007308 */ /* 0x000e300000001000 */
[----:B------:R-:W1:Y:S01]  /*0880*/  FCHK P0, R13, R4 ;  /* 0x000000040d007302 */ /* 0x000e620000000000 */
[----:B0-----:R-:W-:-:S04]  /*0890*/  FFMA R5, -R4, R0, 1 ;  /* 0x3f80000004057423 */ /* 0x001fc80000000100 */
[----:B------:R-:W-:-:S04]  /*08a0*/  FFMA R0, R0, R5, R0 ;  /* 0x0000000500007223 */ /* 0x000fc80000000000 */
[----:B------:R-:W-:-:S04]  /*08b0*/  FFMA R5, R0, UR4, RZ ;  /* 0x0000000400057c23 */ /* 0x000fc800080000ff */
[----:B------:R-:W-:-:S04]  /*08c0*/  FFMA R2, -R4, R5, UR4 ;  /* 0x0000000404027e23 */ /* 0x000fc80008000105 */
[----:B------:R-:W-:Y:S01]  /*08d0*/  FFMA R14, R0, R2, R5 ;  /* 0x00000002000e7223 */ /* 0x000fe20000000005 */
[----:B-1----:R-:W-:Y:S06]  /*08e0*/  @!P0 BRA `(.L_x_5) ;  /* 0x0000000000148947 */ /* 0x002fec0003800000 */
[----:B------:R-:W0:Y:S01]  /*08f0*/  LDC R0, c[0x0][0x3c4] ;  /* 0x0000f100ff007b82 */ /* 0x000e220000000800 */
[----:B------:R-:W-:Y:S01]  /*0900*/  IMAD.MOV.U32 R5, RZ, RZ, R4 ;  /* 0x000000ffff057224 */ /* 0x000fe200078e0004 */
[----:B------:R-:W-:-:S07]  /*0910*/  MOV R2, 0x930 ;  /* 0x0000093000027802 */ /* 0x000fce0000000f00 */
[----:B0-----:R-:W-:Y:S05]  /*0920*/  CALL.REL.NOINC `($__internal_0_$__cuda_sm3x_div_rn_noftz_f32_slowpath) ;  /* 0x0000000c00b47944 */ /* 0x001fea0003c00000 */
[----:B------:R-:W-:-:S07]  /*0930*/  MOV R14, R0 ;  /* 0x00000000000e7202 */ /* 0x000fce0000000f00 */
.L_x_5:
[----:B------:R-:W0:Y:S01]  /*0940*/  LDC.64 R4, c[0x0][0x3a8] ;  /* 0x0000ea00ff047b82 */ /* 0x000e220000000a00 */
[----:B------:R-:W1:Y:S01]  /*0950*/  LDCU UR5, c[0x0][0x3b0] ;  /* 0x00007600ff0577ac */ /* 0x000e620008000800 */
[----:B------:R-:W2:Y:S01]  /*0960*/  LDCU UR4, c[0x0][0x3c0] ;  /* 0x00007800ff0477ac */ /* 0x000ea20008000800 */
[----:B------:R-:W3:Y:S01]  /*0970*/  LDCU.64 UR8, c[0x0][0x358] ;  /* 0x00006b00ff0877ac */ /* 0x000ee20008000a00 */
[----:B--2---:R-:W-:Y:S01]  /*0980*/  FADD R14, -R14, UR4 ;  /* 0x000000040e0e7e21 */ /* 0x004fe20008000100 */
[----:B0-----:R-:W-:-:S04]  /*0990*/  FADD R4, R4, -R5 ;  /* 0x8000000504047221 */ /* 0x001fc80000000000 */
[----:B-1----:R-:W-:-:S04]  /*09a0*/  FADD R4, R4, -UR5 ;  /* 0x8000000504047e21 */ /* 0x002fc80008000000 */
[----:B------:R-:W-:-:S04]  /*09b0*/  FADD R13, R4, -1.7087433473976819363e-41 ;  /* 0x80002fa2040d7421 */ /* 0x000fc80000000000 */
[----:B------:R-:W-:Y:S02]  /*09c0*/  IMAD.SHL.U32 R15, R13, 0x100, RZ ;  /* 0x000001000d0f7824 */ /* 0x000fe400078e00ff */
[----:B------:R-:W-:-:S03]  /*09d0*/  FMUL R5, RZ, R13 ;  /* 0x0000000dff057220 */ /* 0x000fc60000400000 */
[----:B------:R-:W-:Y:S01]  /*09e0*/  LOP3.LUT R15, R15, 0x80000000, RZ, 0xfc, !PT ;  /* 0x800000000f0f7812 */ /* 0x000fe200078efcff */
[----:B---3--:R-:W-:Y:S06]  /*09f0*/  @!P2 BRA `(.L_x_6) ;  /* 0x0000000400b4a947 */ /* 0x008fec0003800000 */
[----:B------:R-:W-:Y:S01]  /*0a00*/  FSETP.GE.AND P1, PT, |R13|, 105615, PT ;  /* 0x47ce47800d00780b */ /* 0x000fe20003f26200 */
[----:B------:R-:W-:Y:S01]  /*0a10*/  UMOV UR4, URZ ;  /* 0x000000ff00047c82 */ /* 0x000fe20008000000 */
[----:B------:R-:W-:Y:S02]  /*0a20*/  IADD3 R21, PT, PT, -R3, 0x20, RZ ;  /* 0x0000002003157810 */ /* 0x000fe40007ffe1ff */
[----:B------:R-:W-:Y:S02]  /*0a30*/  FSETP.EQ.OR P0, PT, |R13|, +INF , !P1 ;  /* 0x7f8000000d00780b */ /* 0x000fe40004f02600 */
[----:B------:R-:W-:Y:S02]  /*0a40*/  FSEL R20, R18, R5, !P1 ;  /* 0x0000000512147208 */ /* 0x000fe40004800000 */
[----:B------:R-:W-:-:S09]  /*0a50*/  SEL R22, R19, RZ, !P1 ;  /* 0x000000ff13167207 */ /* 0x000fd20004800000 */
.L_x_11:
[----:B------:R-:W0:Y:S01]  /*0a60*/  LDCU UR5, c[0x0][0x384] ;  /* 0x00007080ff0577ac */ /* 0x000e220008000800 */
[----:B------:R-:W-:Y:S01]  /*0a70*/  MOV R0, R22 ;  /* 0x0000001600007202 */ /* 0x000fe20000000f00 */
[----:B------:R-:W-:Y:S01]  /*0a80*/  IMAD.MOV.U32 R2, RZ, RZ, R20 ;  /* 0x000000ffff027224 */ /* 0x000fe200078e0014 */
[----:B------:R-:W-:-:S04]  /*0a90*/  UIADD3 UR4, UPT, UPT, UR4, 0x1, URZ ;  /* 0x0000000104047890 */ /* 0x000fc8000fffe0ff */
[----:B0-----:R-:W-:Y:S01]  /*0aa0*/  UISETP.NE.AND UP0, UPT, UR4, UR5, UPT ;  /* 0x000000050400728c */ /* 0x001fe2000bf05270 */
[----:B------:R-:W-:Y:S10]  /*0ab0*/  @P0 BRA `(.L_x_7) ;  /* 0x0000000000a40947 */ /* 0x000ff40003800000 */
[----:B------:R-:W0:Y:S01]  /*0ac0*/  LDC.64 R4, c[0x4][0x10] ;  /* 0x01000400ff047b82 */ /* 0x000e220000000a00 */
[----:B------:R-:W-:Y:S02]  /*0ad0*/  HFMA2 R23, -RZ, RZ, 0, 0 ;  /* 0x00000000ff177431 */ /* 0x000fe400000001ff */
[----:B------:R-:W-:Y:S01]  /*0ae0*/  IMAD.MOV.U32 R27, RZ, RZ, RZ ;  /* 0x000000ffff1b7224 */ /* 0x000fe200078e00ff */
[----:B------:R-:W-:-:S07]  /*0af0*/  MOV R0, RZ ;  /* 0x000000ff00007202 */ /* 0x000fce0000000f00 */
.L_x_8:
[----:B0-----:R-:W-:-:S06]  /*0b00*/  IMAD.WIDE.U32 R16, R0, 0x4, R4 ;  /* 0x0000000400107825 */ /* 0x001fcc00078e0004 */
[----:B------:R-:W2:Y:S01]  /*0b10*/  LDG.E.CONSTANT R16, desc[UR8][R16.64] ;  /* 0x0000000810107981 */ /* 0x000ea2000c1e9900 */
[C---:B-1----:R-:W-:Y:S01]  /*0b20*/  IMAD R2, R0.reuse, 0x4, R1 ;  /* 0x0000000400027824 */ /* 0x042fe200078e0201 */
[----:B------:R-:W-:-:S04]  /*0b30*/  IADD3 R0, PT, PT, R0, 0x1, RZ ;  /* 0x0000000100007810 */ /* 0x000fc80007ffe0ff */
[----:B------:R-:W-:Y:S01]  /*0b40*/  ISETP.NE.AND P1, PT, R0, 0x6, PT ;  /* 0x000000060000780c */ /* 0x000fe20003f25270 */
[----:B--2---:R-:W-:-:S03]  /*0b50*/  IMAD.WIDE.U32 R18, R16, R15, RZ ;  /* 0x0000000f10127225 */ /* 0x004fc600078e00ff */
[----:B------:R-:W-:-:S05]  /*0b60*/  IADD3 R25, P2, PT, R18, R23, RZ ;  /* 0x0000001712197210 */ /* 0x000fca0007f5e0ff */
[----:B------:R1:W-:Y:S01]  /*0b70*/  STL [R2], R25 ;  /* 0x0000001902007387 */ /* 0x0003e20000100800 */
[----:B------:R-:W-:-:S03]  /*0b80*/  IMAD.X R23, R19, 0x1, R27, P2 ;  /* 0x0000000113177824 */ /* 0x000fc600010e061b */
[----:B------:R-:W-:Y:S05]  /*0b90*/  @P1 BRA `(.L_x_8) ;  /* 0xfffffffc00d81947 */ /* 0x000fea000383ffff */
[----:B------:R0:W-:Y:S04]  /*0ba0*/  STL [R1+0x18], R23 ;  /* 0x0000181701007387 */ /* 0x0001e80000100800 */
[----:B------:R-:W2:Y:S04]  /*0bb0*/  LDL R0, [R8+0x14] ;  /* 0x0000140008007983 */ /* 0x000ea80000100800 */
[----:B------:R-:W3:Y:S04]  /*0bc0*/  LDL R4, [R8+0x10] ;  /* 0x0000100008047983 */ /* 0x000ee80000100800 */
[----:B-1----:R-:W4:Y:S01]  /*0bd0*/  LDL R2, [R8+0x18] ;  /* 0x0000180008027983 */ /* 0x002f220000100800 */
[----:B------:R-:W-:Y:S01]  /*0be0*/  UMOV UR10, 0x54442d19 ;  /* 0x54442d19000a7882 */ /* 0x000fe20000000000 */
[----:B------:R-:W-:Y:S01]  /*0bf0*/  UMOV UR11, 0x3bf921fb ;  /* 0x3bf921fb000b7882 */ /* 0x000fe20000000000 */
[----:B------:R-:W-:-:S02]  /*0c00*/  ISETP.GE.AND P1, PT, R13, RZ, PT ;  /* 0x000000ff0d00720c */ /* 0x000fc40003f26270 */
[----:B--2---:R-:W-:Y:S02]  /*0c10*/  SHF.R.U32.HI R5, RZ, R21, R0 ;  /* 0x00000015ff057219 */ /* 0x004fe40000011600 */
[----:B------:R-:W-:Y:S02]  /*0c20*/  SHF.L.U32 R0, R0, R3, RZ ;  /* 0x0000000300007219 */ /* 0x000fe400000006ff */
[----:B---3--:R-:W-:Y:S02]  /*0c30*/  SHF.R.U32.HI R17, RZ, R21, R4 ;  /* 0x00000015ff117219 */ /* 0x008fe40000011604 */
[----:B----4-:R-:W-:-:S03]  /*0c40*/  SHF.L.U32 R2, R2, R3, RZ ;  /* 0x0000000302027219 */ /* 0x010fc600000006ff */
[----:B------:R-:W-:Y:S01]  /*0c50*/  IMAD.IADD R17, R0, 0x1, R17 ;  /* 0x0000000100117824 */ /* 0x000fe200078e0211 */
[----:B------:R-:W-:-:S04]  /*0c60*/  IADD3 R2, PT, PT, R2, R5, RZ ;  /* 0x0000000502027210 */ /* 0x000fc80007ffe0ff */
[C---:B------:R-:W-:Y:S02]  /*0c70*/  SHF.L.W.U32.HI R0, R17.reuse, 0x2, R2 ;  /* 0x0000000211007819 */ /* 0x040fe40000010e02 */
[----:B------:R-:W-:Y:S02]  /*0c80*/  SHF.L.U32 R4, R17, 0x2, RZ ;  /* 0x0000000211047819 */ /* 0x000fe400000006ff */
[----:B------:R-:W-:-:S04]  /*0c90*/  SHF.R.S32.HI R5, RZ, 0x1f, R0 ;  /* 0x0000001fff057819 */ /* 0x000fc80000011400 */
[C---:B------:R-:W-:Y:S02]  /*0ca0*/  LOP3.LUT R4, R5.reuse, R4, RZ, 0x3c, !PT ;  /* 0x0000000405047212 */ /* 0x040fe400078e3cff */
[----:B------:R-:W-:-:S06]  /*0cb0*/  LOP3.LUT R5, R5, R0, RZ, 0x3c, !PT ;  /* 0x0000000005057212 */ /* 0x000fcc00078e3cff */
[----:B------:R-:W1:Y:S02]  /*0cc0*/  I2F.F64.S64 R4, R4 ;  /* 0x0000000400047312 */ /* 0x000e640000301c00 */
[----:B-1----:R-:W-:Y:S01]  /*0cd0*/  DMUL R16, R4, UR10 ;  /* 0x0000000a04107c28 */ /* 0x002fe20008000000 */
[----:B------:R-:W-:Y:S02]  /*0ce0*/  SHF.R.U32.HI R19, RZ, 0x1e, R2 ;  /* 0x0000001eff137819 */ /* 0x000fe40000011602 */
[----:B------:R-:W-:-:S07]  /*0cf0*/  LOP3.LUT R18, R0, R13, RZ, 0x3c, !PT ;  /* 0x0000000d00127212 */ /* 0x000fce00078e3cff */
[----:B------:R-:W1:Y:S01]  /*0d00*/  F2F.F32.F64 R16, R16 ;  /* 0x0000001000107310 */ /* 0x000e620000301000 */
[----:B------:R-:W-:Y:S02]  /*0d10*/  LEA.HI R0, R0, R19, RZ, 0x1 ;  /* 0x0000001300007211 */ /* 0x000fe400078f08ff */
[----:B------:R-:W-:-:S03]  /*0d20*/  ISETP.GE.AND P2, PT, R18, RZ, PT ;  /* 0x000000ff1200720c */ /* 0x000fc60003f46270 */
[----:B------:R-:W-:Y:S01]  /*0d30*/  @!P1 IMAD.MOV R0, RZ, RZ, -R0 ;  /* 0x000000ffff009224 */ /* 0x000fe200078e0a00 */
[----:B01----:R-:W-:-:S09]  /*0d40*/  FSEL R2, -R16, R16, !P2 ;  /* 0x0000001010027208 */ /* 0x003fd20005000100 */
.L_x_7:
[----:B------:R-:W-:Y:S01]  /*0d50*/  LOP3.LUT R16, R0, 0x1, RZ, 0xc0, !PT ;  /* 0x0000000100107812 */ /* 0x000fe200078ec0ff */
[----:B------:R-:W-:Y:S01]  /*0d60*/  FMUL R5, R2, R2 ;  /* 0x0000000202057220 */ /* 0x000fe20000400000 */
[----:B------:R-:W-:Y:S01]  /*0d70*/  MOV R4, 0x37cbac00 ;  /* 0x37cbac0000047802 */ /* 0x000fe20000000f00 */
[----:B------:R-:W0:Y:S01]  /*0d80*/  LDCU UR5, c[0x0][0x3a4] ;  /* 0x00007480ff0577ac */ /* 0x000e220008000800 */
[----:B------:R-:W-:Y:S01]  /*0d90*/  ISETP.NE.U32.AND P1, PT, R16, 0x1, PT ;  /* 0x000000011000780c */ /* 0x000fe20003f25070 */
[----:B------:R-:W-:Y:S01]  /*0da0*/  IMAD.MOV.U32 R16, RZ, RZ, 0x3c0885e4 ;  /* 0x3c0885e4ff107424 */ /* 0x000fe200078e00ff */
[----:B------:R-:W-:Y:S01]  /*0db0*/  IADD3 R17, PT, PT, R0, 0x1, RZ ;  /* 0x0000000100117810 */ /* 0x000fe20007ffe0ff */
[----:B------:R-:W-:Y:S01]  /*0dc0*/  FFMA R4, R5, R4, -0.0013887860113754868507 ;  /* 0xbab607ed05047423 */ /* 0x000fe20000000004 */
[----:B------:R-:W-:Y:S02]  /*0dd0*/  BSSY.RECONVERGENT B0, `(.L_x_9) ;  /* 0x000002d000007945 */ /* 0x000fe40003800200 */
[----:B------:R-:W-:Y:S01]  /*0de0*/  FSEL R0, R16, 0.041666727513074874878, !P1 ;  /* 0x3d2aaabb10007808 */ /* 0x000fe20004800000 */
[----:B------:R-:W-:Y:S01]  /*0df0*/  IMAD.MOV.U32 R16, RZ, RZ, 0x3e2aaaa8 ;  /* 0x3e2aaaa8ff107424 */ /* 0x000fe200078e00ff */
[----:B------:R-:W-:-:S02]  /*0e00*/  FSEL R4, R4, -0.00019574658654164522886, P1 ;  /* 0xb94d415304047808 */ /* 0x000fc40000800000 */
[----:B------:R-:W-:Y:S02]  /*0e10*/  LOP3.LUT P2, RZ, R17, 0x2, RZ, 0xc0, !PT ;  /* 0x0000000211ff7812 */ /* 0x000fe4000784c0ff */
[----:B------:R-:W-:Y:S01]  /*0e20*/  FSEL R16, -R16, -0.4999999701976776123, !P1 ;  /* 0xbeffffff10107808 */ /* 0x000fe20004800100 */
[----:B------:R-:W-:Y:S01]  /*0e30*/  FFMA R4, R5, R4, R0 ;  /* 0x0000000405047223 */ /* 0x000fe20000000000 */
[----:B------:R-:W-:-:S03]  /*0e40*/  FSEL R0, R2, 1, !P1 ;  /* 0x3f80000002007808 */ /* 0x000fc60004800000 */
[C---:B------:R-:W-:Y:S02]  /*0e50*/  FFMA R4, R5.reuse, R4, R16 ;  /* 0x0000000405047223 */ /* 0x040fe40000000010 */
[----:B------:R-:W-:-:S04]  /*0e60*/  FFMA R5, R5, R0, RZ ;  /* 0x0000000005057223 */ /* 0x000fc800000000ff */
[----:B------:R-:W-:-:S04]  /*0e70*/  FFMA R0, R5, R4, R0 ;  /* 0x0000000405007223 */ /* 0x000fc80000000000 */
[----:B------:R-:W-:-:S04]  /*0e80*/  @P2 FADD R0, RZ, -R0 ;  /* 0x80000000ff002221 */ /* 0x000fc80000000000 */
[----:B0-----:R-:W-:-:S05]  /*0e90*/  FMUL R0, R0, UR5 ;  /* 0x0000000500007c20 */ /* 0x001fca0008400000 */
[----:B------:R-:W-:Y:S02]  /*0ea0*/  FSETP.NEU.AND P1, PT, R7, |R0|, PT ;  /* 0x400000000700720b */ /* 0x000fe40003f2d000 */
[----:B------:R-:W-:-:S11]  /*0eb0*/  MOV R0, R7 ;  /* 0x0000000700007202 */ /* 0x000fd60000000f00 */
[----:B------:R-:W-:Y:S05]  /*0ec0*/  @P1 BRA `(.L_x_10) ;  /* 0x0000000000741947 */ /* 0x000fea0003800000 */
[----:B------:R-:W0:Y:S01]  /*0ed0*/  MUFU.RSQ R2, -6.23899992055140235856e+33 ;  /* 0xf799cda000027908 */ /* 0x000e220000001400 */
[----:B------:R-:W1:Y:S01]  /*0ee0*/  LDCU UR5, c[0x0][0x3d8] ;  /* 0x00007b00ff0577ac */ /* 0x000e620008000800 */
[----:B------:R-:W-:-:S06]  /*0ef0*/  FSETP.GE.AND P1, PT, |R9|, 1, PT ;  /* 0x3f8000000900780b */ /* 0x000fcc0003f26200 */
[----:B------:R-:W2:Y:S01]  /*0f00*/  MUFU.EX2 R0, R12 ;  /* 0x0000000c00007308 */ /* 0x000ea20000000800 */
[C---:B0-----:R-:W-:Y:S01]  /*0f10*/  FMUL R4, R2.reuse, -6.23899992055140235856e+33 ;  /* 0xf799cda002047820 */ /* 0x041fe20000400000 */
[----:B------:R-:W-:-:S04]  /*0f20*/  FMUL R5, R2, 0.5 ;  /* 0x3f00000002057820 */ /* 0x000fc80000400000 */
[----:B------:R-:W-:Y:S01]  /*0f30*/  FFMA R5, -R4, R5, 0.5 ;  /* 0x3f00000004057423 */ /* 0x000fe20000000105 */
[----:B--2---:R-:W-:-:S03]  /*0f40*/  FMUL R0, R11, R0 ;  /* 0x000000000b007220 */ /* 0x004fc60000400000 */
[----:B------:R-:W-:Y:S01]  /*0f50*/  FFMA R4, R4, R5, R4 ;  /* 0x0000000504047223 */ /* 0x000fe20000000004 */
[----:B------:R-:W-:Y:S01]  /*0f60*/  MOV R5, 0x3d10ecef ;  /* 0x3d10ecef00057802 */ /* 0x000fe20000000f00 */
[----:B------:R-:W0:Y:S02]  /*0f70*/  MUFU.RCP R16, R0 ;  /* 0x0000000000107308 */ /* 0x000e240000001000 */
[----:B------:R-:W-:-:S04]  /*0f80*/  FMUL R2, R4, R4 ;  /* 0x0000000404027220 */ /* 0x000fc80000400000 */
[----:B------:R-:W-:-:S04]  /*0f90*/  FFMA R5, R2, R5, 0.016980519518256187439 ;  /* 0x3c8b1abb02057423 */ /* 0x000fc80000000005 */
[----:B------:R-:W-:-:S04]  /*0fa0*/  FFMA R5, R2, R5, 0.030762933194637298584 ;  /* 0x3cfc028c02057423 */ /* 0x000fc80000000005 */
[----:B------:R-:W-:-:S04]  /*0fb0*/  FFMA R5, R2, R5, 0.044709417968988418579 ;  /* 0x3d37213902057423 */ /* 0x000fc80000000005 */
[----:B------:R-:W-:-:S04]  /*0fc0*/  FFMA R5, R2, R5, 0.074989043176174163818 ;  /* 0x3d9993db02057423 */ /* 0x000fc80000000005 */
[----:B------:R-:W-:Y:S01]  /*0fd0*/  FFMA R17, R2, R5, 0.16666707396507263184 ;  /* 0x3e2aaac602117423 */ /* 0x000fe20000000005 */
[----:B0-----:R-:W-:Y:S01]  /*0fe0*/  FMUL.FTZ R5, R16, -0.125 ;  /* 0xbe00000010057820 */ /* 0x001fe20000410000 */
[----:B------:R-:W-:Y:S02]  /*0ff0*/  IMAD.MOV.U32 R16, RZ, RZ, 0x3fd774eb ;  /* 0x3fd774ebff107424 */ /* 0x000fe400078e00ff */
[----:B------:R-:W-:Y:S01]  /*1000*/  FMUL R17, R2, R17 ;  /* 0x0000001102117220 */ /* 0x000fe20000400000 */
[----:B------:R-:W-:-:S03]  /*1010*/  FFMA R2, R0, 2, R5 ;  /* 0x4000000000027823 */ /* 0x000fc60000000005 */
[----:B------:R-:W-:Y:S02]  /*1020*/  FFMA R17, -|R4|, R17, -|R4| ;  /* 0x0000001104117223 */ /* 0x000fe40000000f04 */
[----:B------:R-:W-:Y:S02]  /*1030*/  LOP3.LUT R5, R2, 0x80000000, R9, 0xb8, !PT ;  /* 0x8000000002057812 */ /* 0x000fe400078eb809 */
[----:B------:R-:W-:Y:S02]  /*1040*/  FFMA R17, R16, 0.93318945169448852539, R17 ;  /* 0x3f6ee58110117823 */ /* 0x000fe40000000011 */
[----:B------:R-:W-:Y:S02]  /*1050*/  FSEL R5, R5, R10, P1 ;  /* 0x0000000a05057208 */ /* 0x000fe40000800000 */
[----:B------:R-:W-:-:S03]  /*1060*/  FADD R17, R17, R17 ;  /* 0x0000001111117221 */ /* 0x000fc60000000000 */
[----:B------:R-:W-:Y:S01]  /*1070*/  FADD R5, R14, R5 ;  /* 0x000000050e057221 */ /* 0x000fe20000000000 */
[----:B-1----:R-:W-:-:S04]  /*1080*/  FADD R0, -R17, UR5 ;  /* 0x0000000511007e21 */ /* 0x002fc80008000100 */
[----:B------:R-:W-:-:S07]  /*1090*/  FADD R0, R5, R0 ;  /* 0x0000000005007221 */ /* 0x000fce0000000000 */
.L_x_10:
[----:B------:R-:W-:Y:S05]  /*10a0*/  BSYNC.RECONVERGENT B0 ;  /* 0x0000000000007941 */ /* 0x000fea0003800200 */
.L_x_9:
[----:B------:R-:W-:Y:S05]  /*10b0*/  BRA.U UP0, `(.L_x_11) ;  /* 0xfffffff900687547 */ /* 0x000fea000b83ffff */
[----:B------:R-:W-:Y:S05]  /*10c0*/  BRA `(.L_x_0) ;  /* 0x00000004009c7947 */ /* 0x000fea0003800000 */
.L_x_6:
[----:B------:R-:W-:Y:S01]  /*10d0*/  FSETP.GE.AND P1, PT, |R13|, 105615, PT ;  /* 0x47ce47800d00780b */ /* 0x000fe20003f26200 */
[----:B------:R-:W-:-:S03]  /*10e0*/  UMOV UR4, URZ ;  /* 0x000000ff00047c82 */ /* 0x000fc60008000000 */
[----:B------:R-:W-:Y:S02]  /*10f0*/  FSETP.EQ.OR P0, PT, |R13|, +INF , !P1 ;  /* 0x7f8000000d00780b */ /* 0x000fe40004f02600 */
[----:B------:R-:W-:Y:S02]  /*1100*/  FSEL R18, R18, R5, !P1 ;  /* 0x0000000512127208 */ /* 0x000fe40004800000 */
[----:B------:R-:W-:-:S09]  /*1110*/  SEL R19, R19, RZ, !P1 ;  /* 0x000000ff13137207 */ /* 0x000fd20004800000 */
.L_x_16:
[----:B------:R-:W-:Y:S02]  /*1120*/  MOV R16, R19 ;  /* 0x0000001300107202 */ /* 0x000fe40000000f00 */
[----:B------:R-:W-:Y:S01]  /*1130*/  MOV R0, R18 ;  /* 0x0000001200007202 */ /* 0x000fe20000000f00 */
[----:B------:R-:W-:Y:S06]  /*1140*/  @P0 BRA `(.L_x_12) ;  /* 0x0000000000940947 */ /* 0x000fec0003800000 */
[----:B------:R-:W-:Y:S01]  /*1150*/  CS2R R20, SRZ ;  /* 0x0000000000147805 */ /* 0x000fe2000001ff00 */
[----:B------:R-:W-:Y:S01]  /*1160*/  IMAD.MOV.U32 R0, RZ, RZ, R1 ;  /* 0x000000ffff007224 */ /* 0x000fe200078e0001 */
[----:B------:R-:W0:Y:S01]  /*1170*/  LDCU.64 UR10, c[0x4][0x10] ;  /* 0x01000200ff0a77ac */ /* 0x000e220008000a00 */
[----:B------:R-:W-:-:S05]  /*1180*/  UMOV UR5, URZ ;  /* 0x000000ff00057c82 */ /* 0x000fca0008000000 */
.L_x_13:
[----:B0-----:R-:W-:Y:S02]  /*1190*/  MOV R2, UR10 ;  /* 0x0000000a00027c02 */ /* 0x001fe40008000f00 */
[----:B------:R-:W-:-:S05]  /*11a0*/  MOV R3, UR11 ;  /* 0x0000000b00037c02 */ /* 0x000fca0008000f00 */
[----:B------:R-:W2:Y:S01]  /*11b0*/  LDG.E.CONSTANT R2, desc[UR8][R2.64] ;  /* 0x0000000802027981 */ /* 0x000ea2000c1e9900 */
[----:B------:R-:W-:Y:S02]  /*11c0*/  UIADD3 UR10, UP0, UPT, UR10, 0x4, URZ ;  /* 0x000000040a0a7890 */ /* 0x000fe4000ff1e0ff */
[----:B------:R-:W-:Y:S02]  /*11d0*/  UIADD3 UR5, UPT, UPT, UR5, 0x1, URZ ;  /* 0x0000000105057890 */ /* 0x000fe4000fffe0ff */
[----:B------:R-:W-:Y:S02]  /*11e0*/  UIADD3.X UR11, UPT, UPT, URZ, UR11, URZ, UP0, !UPT ;  /* 0x0000000bff0b7290 */ /* 0x000fe400087fe4ff */
[----:B------:R-:W-:Y:S01]  /*11f0*/  UISETP.NE.AND UP0, UPT, UR5, 0x6, UPT ;  /* 0x000000060500788c */ /* 0x000fe2000bf05270 */
[----:B--2---:R-:W-:-:S03]  /*1200*/  IMAD.WIDE.U32 R4, R2, R15, RZ ;  /* 0x0000000f02047225 */ /* 0x004fc600078e00ff */
[----:B------:R-:W-:-:S05]  /*1210*/  IADD3 R17, P1, PT, R4, R20, RZ ;  /* 0x0000001404117210 */ /* 0x000fca0007f3e0ff */
[----:B------:R0:W-:Y:S01]  /*1220*/  STL [R0], R17 ;  /* 0x0000001100007387 */ /* 0x0001e20000100800 */
[----:B------:R-:W-:Y:S01]  /*1230*/  IMAD.X R20, R5, 0x1, R21, P1 ;  /* 0x0000000105147824 */ /* 0x000fe200008e0615 */
[----:B0-----:R-:W-:Y:S01]  /*1240*/  IADD3 R0, PT, PT, R0, 0x4, RZ ;  /* 0x0000000400007810 */ /* 0x001fe20007ffe0ff */
[----:B------:R-:W-:Y:S06]  /*1250*/  BRA.U UP0, `(.L_x_13) ;  /* 0xfffffffd00cc7547 */ /* 0x000fec000b83ffff */
[----:B------:R0:W-:Y:S04]  /*1260*/  STL [R1+0x18], R20 ;  /* 0x0000181401007387 */ /* 0x0001e80000100800 */
[----:B------:R-:W2:Y:S04]  /*1270*/  LDL R0, [R8+0x14] ;  /* 0x0000140008007983 */ /* 0x000ea80000100800 */
[----:B------:R-:W2:Y:S01]  /*1280*/  LDL R17, [R8+0x18] ;  /* 0x0000180008117983 */ /* 0x000ea20000100800 */
[----:B------:R-:W-:Y:S01]  /*1290*/  UMOV UR10, 0x54442d19 ;  /* 0x54442d19000a7882 */ /* 0x000fe20000000000 */
[----:B------:R-:W-:Y:S01]  /*12a0*/  UMOV UR11, 0x3bf921fb ;  /* 0x3bf921fb000b7882 */ /* 0x000fe20000000000 */
[----:B------:R-:W-:-:S02]  /*12b0*/  ISETP.GE.AND P2, PT, R13, RZ, PT ;  /* 0x000000ff0d00720c */ /* 0x000fc40003f46270 */
[C-C-:B--2---:R-:W-:Y:S02]  /*12c0*/  SHF.L.W.U32.HI R16, R0.reuse, 0x2, R17.reuse ;  /* 0x0000000200107819 */ /* 0x144fe40000010e11 */
[----:B------:R-:W-:Y:S02]  /*12d0*/  SHF.L.U32 R0, R0, 0x2, RZ ;  /* 0x0000000200007819 */ /* 0x000fe400000006ff */
[----:B------:R-:W-:Y:S02]  /*12e0*/  SHF.R.S32.HI R3, RZ, 0x1f, R16 ;  /* 0x0000001fff037819 */ /* 0x000fe40000011410 */
[----:B------:R-:W-:Y:S02]  /*12f0*/  SHF.R.U32.HI R17, RZ, 0x1e, R17 ;  /* 0x0000001eff117819 */ /* 0x000fe40000011611 */
[C---:B------:R-:W-:Y:S02]  /*1300*/  LOP3.LUT R2, R3.reuse, R0, RZ, 0x3c, !PT ;  /* 0x0000000003027212 */ /* 0x040fe400078e3cff */
[----:B------:R-:W-:-:S02]  /*1310*/  LOP3.LUT R3, R3, R16, RZ, 0x3c, !PT ;  /* 0x0000001003037212 */ /* 0x000fc400078e3cff */
[C---:B------:R-:W-:Y:S02]  /*1320*/  LOP3.LUT R0, R16.reuse, R13, RZ, 0x3c, !PT ;  /* 0x0000000d10007212 */ /* 0x040fe400078e3cff */
[----:B------:R-:W-:Y:S02]  /*1330*/  LEA.HI R16, R16, R17, RZ, 0x1 ;  /* 0x0000001110107211 */ /* 0x000fe400078f08ff */
[----:B------:R-:W1:Y:S01]  /*1340*/  I2F.F64.S64 R2, R2 ;  /* 0x0000000200027312 */ /* 0x000e620000301c00 */
[----:B------:R-:W-:Y:S02]  /*1350*/  ISETP.GE.AND P1, PT, R0, RZ, PT ;  /* 0x000000ff0000720c */ /* 0x000fe40003f26270 */
[----:B------:R-:W-:Y:S01]  /*1360*/  @!P2 IMAD.MOV R16, RZ, RZ, -R16 ;  /* 0x000000ffff10a224 */ /* 0x000fe200078e0a10 */
[----:B-1----:R-:W-:-:S10]  /*1370*/  DMUL R4, R2, UR10 ;  /* 0x0000000a02047c28 */ /* 0x002fd40008000000 */
[----:B------:R-:W1:Y:S02]  /*1380*/  F2F.F32.F64 R4, R4 ;  /* 0x0000000400047310 */ /* 0x000e640000301000 */
[----:B01----:R-:W-:-:S07]  /*1390*/  FSEL R0, -R4, R4, !P1 ;  /* 0x0000000404007208 */ /* 0x003fce0004800100 */
.L_x_12:
[----:B------:R-:W-:Y:S01]  /*13a0*/  MOV R2, 0x37cbac00 ;  /* 0x37cbac0000027802 */ /* 0x000fe20000000f00 */
[----:B------:R-:W-:Y:S01]  /*13b0*/  FMUL R3, R0, R0 ;  /* 0x0000000000037220 */ /* 0x000fe20000400000 */
[C---:B------:R-:W-:Y:S01]  /*13c0*/  LOP3.LUT R4, R16.reuse, 0x1, RZ, 0xc0, !PT ;  /* 0x0000000110047812 */ /* 0x040fe200078ec0ff */
[----:B------:R-:W-:Y:S01]  /*13d0*/  VIADD R16, R16, 0x1 ;  /* 0x0000000110107836 */ /* 0x000fe20000000000 */
[----:B------:R-:W-:Y:S01]  /*13e0*/  MOV R5, 0x3e2aaaa8 ;  /* 0x3e2aaaa800057802 */ /* 0x000fe20000000f00 */
[----:B------:R-:W-:Y:S01]  /*13f0*/  FFMA R2, R3, R2, -0.0013887860113754868507 ;  /* 0xbab607ed03027423 */ /* 0x000fe20000000002 */
[----:B------:R-:W-:Y:S01]  /*1400*/  ISETP.NE.U32.AND P1, PT, R4, 0x1, PT ;  /* 0x000000010400780c */ /* 0x000fe20003f25070 */
[----:B------:R-:W0:Y:S01]  /*1410*/  LDCU UR5, c[0x0][0x3a4] ;  /* 0x00007480ff0577ac */ /* 0x000e220008000800 */
[----:B------:R-:W-:Y:S01]  /*1420*/  MOV R4, 0x3c0885e4 ;  /* 0x3c0885e400047802 */ /* 0x000fe20000000f00 */
[----:B------:R-:W-:Y:S01]  /*1430*/  BSSY.RECONVERGENT B0, `(.L_x_14) ;  /* 0x000002c000007945 */ /* 0x000fe20003800200 */
[----:B------:R-:W-:-:S02]  /*1440*/  FSEL R2, R2, -0.00019574658654164522886, P1 ;  /* 0xb94d415302027808 */ /* 0x000fc40000800000 */
[----:B------:R-:W-:Y:S02]  /*1450*/  FSEL R4, R4, 0.041666727513074874878, !P1 ;  /* 0x3d2aaabb04047808 */ /* 0x000fe40004800000 */
[----:B------:R-:W-:Y:S02]  /*1460*/  LOP3.LUT P2, RZ, R16, 0x2, RZ, 0xc0, !PT ;  /* 0x0000000210ff7812 */ /* 0x000fe4000784c0ff */
[----:B------:R-:W-:Y:S01]  /*1470*/  FSEL R0, R0, 1, !P1 ;  /* 0x3f80000000007808 */ /* 0x000fe20004800000 */
[----:B------:R-:W-:Y:S01]  /*1480*/  FFMA R2, R3, R2, R4 ;  /* 0x0000000203027223 */ /* 0x000fe20000000004 */
[----:B------:R-:W-:-:S05]  /*1490*/  FSEL R4, -R5, -0.4999999701976776123, !P1 ;  /* 0xbeffffff05047808 */ /* 0x000fca0004800100 */
[C---:B------:R-:W-:Y:S01]  /*14a0*/  FFMA R2, R3.reuse, R2, R4 ;  /* 0x0000000203027223 */ /* 0x040fe20000000004 */
        /* <DEDUP_REMOVED lines=8> */
[----:B------:R-:W-:Y:S01]  /*1530*/  IMAD.MOV.U32 R16, RZ, RZ, 0x3d10ecef ;  /* 0x3d10ecefff107424 */ /* 0x000fe200078e00ff */
[----:B------:R-:W1:Y:S01]  /*1540*/  LDCU UR5, c[0x0][0x3d8] ;  /* 0x00007b00ff0577ac */ /* 0x000e620008000800 */
[----:B------:R-:W-:-:S05]  /*1550*/  FSETP.GE.AND P1, PT, |R9|, 1, PT ;  /* 0x3f8000000900780b */ /* 0x000fca0003f26200 */
[----:B------:R-:W2:Y:S01]  /*1560*/  MUFU.EX2 R0, R12 ;  /* 0x0000000c00007308 */ /* 0x000ea20000000800 */
[C---:B0-----:R-:W-:Y:S01]  /*1570*/  FMUL R3, R2.reuse, -6.23899992055140235856e+33 ;  /* 0xf799cda002037820 */ /* 0x041fe20000400000 */
[----:B------:R-:W-:-:S04]  /*1580*/  FMUL R2, R2, 0.5 ;  /* 0x3f00000002027820 */ /* 0x000fc80000400000 */
[----:B------:R-:W-:Y:S01]  /*1590*/  FFMA R2, -R3, R2, 0.5 ;  /* 0x3f00000003027423 */ /* 0x000fe20000000102 */
[----:B--2---:R-:W-:-:S03]  /*15a0*/  FMUL R0, R11, R0 ;  /* 0x000000000b007220 */ /* 0x004fc60000400000 */
[----:B------:R-:W-:Y:S02]  /*15b0*/  FFMA R4, R3, R2, R3 ;  /* 0x0000000203047223 */ /* 0x000fe40000000003 */
[----:B------:R-:W0:Y:S02]  /*15c0*/  MUFU.RCP R2, R0 ;  /* 0x0000000000027308 */ /* 0x000e240000001000 */
[----:B------:R-:W-:-:S04]  /*15d0*/  FMUL R5, R4, R4 ;  /* 0x0000000404057220 */ /* 0x000fc80000400000 */
[----:B------:R-:W-:-:S04]  /*15e0*/  FFMA R16, R5, R16, 0.016980519518256187439 ;  /* 0x3c8b1abb05107423 */ /* 0x000fc80000000010 */
[----:B------:R-:W-:-:S04]  /*15f0*/  FFMA R16, R5, R16, 0.030762933194637298584 ;  /* 0x3cfc028c05107423 */ /* 0x000fc80000000010 */
[----:B------:R-:W-:-:S04]  /*1600*/  FFMA R16, R5, R16, 0.044709417968988418579 ;  /* 0x3d37213905107423 */ /* 0x000fc80000000010 */
[----:B------:R-:W-:Y:S01]  /*1610*/  FFMA R16, R5, R16, 0.074989043176174163818 ;  /* 0x3d9993db05107423 */ /* 0x000fe20000000010 */
[----:B0-----:R-:W-:-:S03]  /*1620*/  FMUL.FTZ R3, R2, -0.125 ;  /* 0xbe00000002037820 */ /* 0x001fc60000410000 */
[----:B------:R-:W-:Y:S01]  /*1630*/  FFMA R16, R5, R16, 0.16666707396507263184 ;  /* 0x3e2aaac605107423 */ /* 0x000fe20000000010 */
[----:B------:R-:W-:-:S03]  /*1640*/  FFMA R2, R0, 2, R3 ;  /* 0x4000000000027823 */ /* 0x000fc60000000003 */
[----:B------:R-:W-:Y:S01]  /*1650*/  FMUL R5, R5, R16 ;  /* 0x0000001005057220 */ /* 0x000fe20000400000 */
[----:B------:R-:W-:Y:S02]  /*1660*/  MOV R16, 0x3fd774eb ;  /* 0x3fd774eb00107802 */ /* 0x000fe40000000f00 */
[----:B------:R-:W-:Y:S01]  /*1670*/  LOP3.LUT R3, R2, 0x80000000, R9, 0xb8, !PT ;  /* 0x8000000002037812 */ /* 0x000fe200078eb809 */
[----:B------:R-:W-:-:S03]  /*1680*/  FFMA R5, -|R4|, R5, -|R4| ;  /* 0x0000000504057223 */ /* 0x000fc60000000f04 */
[----:B------:R-:W-:Y:S01]  /*1690*/  FSEL R3, R3, R10, P1 ;  /* 0x0000000a03037208 */ /* 0x000fe20000800000 */
[----:B------:R-:W-:-:S04]  /*16a0*/  FFMA R5, R16, 0.93318945169448852539, R5 ;  /* 0x3f6ee58110057823 */ /* 0x000fc80000000005 */
[----:B------:R-:W-:Y:S01]  /*16b0*/  FADD R5, R5, R5 ;  /* 0x0000000505057221 */ /* 0x000fe20000000000 */
[----:B------:R-:W-:-:S03]  /*16c0*/  FADD R3, R14, R3 ;  /* 0x000000030e037221 */ /* 0x000fc60000000000 */
[----:B-1----:R-:W-:-:S04]  /*16d0*/  FADD R0, -R5, UR5 ;  /* 0x0000000505007e21 */ /* 0x002fc80008000100 */
[----:B------:R-:W-:-:S07]  /*16e0*/  FADD R0, R3, R0 ;  /* 0x0000000003007221 */ /* 0x000fce0000000000 */
.L_x_15:
[----:B------:R-:W-:Y:S05]  /*16f0*/  BSYNC.RECONVERGENT B0 ;  /* 0x0000000000007941 */ /* 0x000fea0003800200 */
.L_x_14:
[----:B------:R-:W0:Y:S01]  /*1700*/  LDCU UR5, c[0x0][0x384] ;  /* 0x00007080ff0577ac */ /* 0x000e220008000800 */
[----:B------:R-:W-:-:S04]  /*1710*/  UIADD3 UR4, UPT, UPT, UR4, 0x1, URZ ;  /* 0x0000000104047890 */ /* 0x000fc8000fffe0ff */
[----:B0-----:R-:W-:-:S09]  /*1720*/  UISETP.NE.AND UP0, UPT, UR4, UR5, UPT ;  /* 0x000000050400728c */ /* 0x001fd2000bf05270 */
[----:B------:R-:W-:Y:S05]  /*1730*/  BRA.U UP0, `(.L_x_16) ;  /* 0xfffffff900787547 */ /* 0x000fea000b83ffff */
.L_x_0:
[----:B------:R-:W0:Y:S01]  /*1740*/  F2F.F64.F32 R2, R0 ;  /* 0x0000000000027310 */ /* 0x000e220000201800 */
[----:B------:R-:W-:Y:S01]  /*1750*/  MOV R8, 0x0 ;  /* 0x0000000000087802 */ /* 0x000fe20000000f00 */
[----:B------:R-:W1:Y:S01]  /*1760*/  LDCU.64 UR4, c[0x4][0x8] ;  /* 0x01000100ff0477ac */ /* 0x000e620008000a00 */
[----:B------:R-:W-:-:S04]  /*1770*/  IADD3 R6, P0, P1, R1, 0x20, R6 ;  /* 0x0000002001067810 */ /* 0x000fc8000791e006 */
[----:B------:R-:W2:Y:S01]  /*1780*/  LDC.64 R8, c[0x4][R8] ;  /* 0x0100000008087b82 */ /* 0x000ea20000000a00 */
[----:B------:R-:W-:Y:S01]  /*1790*/  IADD3.X R7, PT, PT, RZ, UR6, RZ, P0, P1 ;  /* 0x00000006ff077c10 */ /* 0x000fe200087e24ff */
[----:B0-----:R0:W-:Y:S01]  /*17a0*/  STL.64 [R1+0x20], R2 ;  /* 0x0000200201007387 */ /* 0x0011e20000100a00 */
[----:B-1----:R-:W-:Y:S01]  /*17b0*/  MOV R4, UR4 ;  /* 0x0000000400047c02 */ /* 0x002fe20008000f00 */
[----:B------:R-:W-:-:S07]  /*17c0*/  IMAD.U32 R5, RZ, RZ, UR5 ;  /* 0x00000005ff057e24 */ /* 0x000fce000f8e00ff */
[----:B------:R-:W-:-:S07]  /*17d0*/  LEPC R20, `(.L_x_17) ;  /* 0x000000001014794e */ /* 0x000fce0000000000 */
[----:B0-2---:R-:W-:Y:S05]  /*17e0*/  CALL.ABS.NOINC R8 ;  /* 0x0000000008007343 */ /* 0x005fea0003c00000 */
.L_x_17:
[----:B------:R-:W-:Y:S05]  /*17f0*/  EXIT ;  /* 0x000000000000794d */ /* 0x000fea0003800000 */
        .weak           $__internal_0_$__cuda_sm3x_div_rn_noftz_f32_slowpath
        .type           $__internal_0_$__cuda_sm3x_div_rn_noftz_f32_slowpath,@function
        .size           $__internal_0_$__cuda_sm3x_div_rn_noftz_f32_slowpath,(.L_x_27 - $__internal_0_$__cuda_sm3x_div_rn_noftz_f32_slowpath)
$__internal_0_$__cuda_sm3x_div_rn_noftz_f32_slowpath:
[----:B------:R-:W-:Y:S02]  /*1800*/  SHF.R.U32.HI R4, RZ, 0x17, R5 ;  /* 0x00000017ff047819 */ /* 0x000fe40000011605 */
[----:B------:R-:W-:Y:S02]  /*1810*/  SHF.R.U32.HI R13, RZ, 0x17, R0 ;  /* 0x00000017ff0d7819 */ /* 0x000fe40000011600 */
[----:B------:R-:W-:Y:S02]  /*1820*/  LOP3.LUT R4, R4, 0xff, RZ, 0xc0, !PT ;  /* 0x000000ff04047812 */ /* 0x000fe400078ec0ff */
[----:B------:R-:W-:Y:S02]  /*1830*/  LOP3.LUT R15, R13, 0xff, RZ, 0xc0, !PT ;  /* 0x000000ff0d0f7812 */ /* 0x000fe400078ec0ff */
[----:B------:R-:W-:Y:S02]  /*1840*/  IADD3 R16, PT, PT, R4, -0x1, RZ ;  /* 0xffffffff04107810 */ /* 0x000fe40007ffe0ff */
[----:B------:R-:W-:-:S02]  /*1850*/  IADD3 R14, PT, PT, R15, -0x1, RZ ;  /* 0xffffffff0f0e7810 */ /* 0x000fc40007ffe0ff */
[----:B------:R-:W-:-:S04]  /*1860*/  ISETP.GT.U32.AND P0, PT, R16, 0xfd, PT ;  /* 0x000000fd1000780c */ /* 0x000fc80003f04070 */
[----:B------:R-:W-:-:S13]  /*1870*/  ISETP.GT.U32.OR P0, PT, R14, 0xfd, P0 ;  /* 0x000000fd0e00780c */ /* 0x000fda0000704470 */
[----:B------:R-:W-:Y:S01]  /*1880*/  @!P0 IMAD.MOV.U32 R13, RZ, RZ, RZ ;  /* 0x000000ffff0d8224 */ /* 0x000fe200078e00ff */
[----:B------:R-:W-:Y:S06]  /*1890*/  @!P0 BRA `(.L_x_18) ;  /* 0x00000000005c8947 */ /* 0x000fec0003800000 */
[----:B------:R-:W-:Y:S02]  /*18a0*/  FSETP.GTU.FTZ.AND P0, PT, |R0|, +INF , PT ;  /* 0x7f8000000000780b */ /* 0x000fe40003f1c200 */
[----:B------:R-:W-:-:S04]  /*18b0*/  FSETP.GTU.FTZ.AND P1, PT, |R5|, +INF , PT ;  /* 0x7f8000000500780b */ /* 0x000fc80003f3c200 */
[----:B------:R-:W-:-:S13]  /*18c0*/  PLOP3.LUT P0, PT, P0, P1, PT, 0xf8, 0x8f ;  /* 0x00000000008f781c */ /* 0x000fda0000703f70 */
[----:B------:R-:W-:Y:S05]  /*18d0*/  @P0 BRA `(.L_x_19) ;  /* 0x0000000400440947 */ /* 0x000fea0003800000 */
[----:B------:R-:W-:-:S13]  /*18e0*/  LOP3.LUT P0, RZ, R5, 0x7fffffff, R0, 0xc8, !PT ;  /* 0x7fffffff05ff7812 */ /* 0x000fda000780c800 */
[----:B------:R-:W-:Y:S05]  /*18f0*/  @!P0 BRA `(.L_x_20) ;  /* 0x0000000400348947 */ /* 0x000fea0003800000 */
[C---:B------:R-:W-:Y:S02]  /*1900*/  FSETP.NEU.FTZ.AND P3, PT, |R0|.reuse, +INF , PT ;  /* 0x7f8000000000780b */ /* 0x040fe40003f7d200 */
[----:B------:R-:W-:Y:S02]  /*1910*/  FSETP.NEU.FTZ.AND P1, PT, |R5|, +INF , PT ;  /* 0x7f8000000500780b */ /* 0x000fe40003f3d200 */
[----:B------:R-:W-:-:S11]  /*1920*/  FSETP.NEU.FTZ.AND P0, PT, |R0|, +INF , PT ;  /* 0x7f8000000000780b */ /* 0x000fd60003f1d200 */
[----:B------:R-:W-:Y:S05]  /*1930*/  @!P1 BRA !P3, `(.L_x_20) ;  /* 0x0000000400249947 */ /* 0x000fea0005800000 */
[----:B------:R-:W-:-:S04]  /*1940*/  LOP3.LUT P3, RZ, R0, 0x7fffffff, RZ, 0xc0, !PT ;  /* 0x7fffffff00ff7812 */ /* 0x000fc8000786c0ff */
[----:B------:R-:W-:-:S13]  /*1950*/  PLOP3.LUT P1, PT, P1, P3, PT, 0x2f, 0xf2 ;  /* 0x0000000000f2781c */ /* 0x000fda0000f26577 */
[----:B------:R-:W-:Y:S05]  /*1960*/  @P1 BRA `(.L_x_21) ;  /* 0x0000000400101947 */ /* 0x000fea0003800000 */
[----:B------:R-:W-:-:S04]  /*1970*/  LOP3.LUT P1, RZ, R5, 0x7fffffff, RZ, 0xc0, !PT ;  /* 0x7fffffff05ff7812 */ /* 0x000fc8000782c0ff */
[----:B------:R-:W-:-:S13]  /*1980*/  PLOP3.LUT P0, PT, P0, P1, PT, 0x2f, 0xf2 ;  /* 0x0000000000f2781c */ /* 0x000fda0000702577 */
[----:B------:R-:W-:Y:S05]  /*1990*/  @P0 BRA `(.L_x_22) ;  /* 0x0000000000f80947 */ /* 0x000fea0003800000 */
[----:B------:R-:W-:Y:S02]  /*19a0*/  ISETP.GE.AND P0, PT, R14, RZ, PT ;  /* 0x000000ff0e00720c */ /* 0x000fe40003f06270 */
[----:B------:R-:W-:-:S11]  /*19b0*/  ISETP.GE.AND P1, PT, R16, RZ, PT ;  /* 0x000000ff1000720c */ /* 0x000fd60003f26270 */
[----:B------:R-:W-:Y:S01]  /*19c0*/  @P0 MOV R13, RZ ;  /* 0x000000ff000d0202 */ /* 0x000fe20000000f00 */
[----:B------:R-:W-:Y:S01]  /*19d0*/  @!P0 FFMA R0, R0, 1.84467440737095516160e+19, RZ ;  /* 0x5f80000000008823 */ /* 0x000fe200000000ff */
[----:B------:R-:W-:Y:S01]  /*19e0*/  @!P0 MOV R13, 0xffffffc0 ;  /* 0xffffffc0000d8802 */ /* 0x000fe20000000f00 */
[----:B------:R-:W-:-:S04]  /*19f0*/  @!P1 FFMA R5, R5, 1.84467440737095516160e+19, RZ ;  /* 0x5f80000005059823 */ /* 0x000fc800000000ff */
[----:B------:R-:W-:-:S07]  /*1a00*/  @!P1 VIADD R13, R13, 0x40 ;  /* 0x000000400d0d9836 */ /* 0x000fce0000000000 */
.L_x_18:
[----:B------:R-:W-:Y:S02]  /*1a10*/  LEA R14, R4, 0xc0800000, 0x17 ;  /* 0xc0800000040e7811 */ /* 0x000fe400078eb8ff */
[----:B------:R-:W-:Y:S02]  /*1a20*/  IADD3 R15, PT, PT, R15, -0x7f, RZ ;  /* 0xffffff810f0f7810 */ /* 0x000fe40007ffe0ff */
[----:B------:R-:W-:-:S03]  /*1a30*/  IADD3 R16, PT, PT, -R14, R5, RZ ;  /* 0x000000050e107210 */ /* 0x000fc60007ffe1ff */
[C---:B------:R-:W-:Y:S01]  /*1a40*/  IMAD R0, R15.reuse, -0x800000, R0 ;  /* 0xff8000000f007824 */ /* 0x040fe200078e0200 */
[----:B------:R0:W1:Y:S01]  /*1a50*/  MUFU.RCP R5, R16 ;  /* 0x0000001000057308 */ /* 0x0000620000001000 */
[----:B------:R-:W-:Y:S01]  /*1a60*/  FADD.FTZ R17, -R16, -RZ ;  /* 0x800000ff10117221 */ /* 0x000fe20000010100 */
[----:B0-----:R-:W-:-:S05]  /*1a70*/  IADD3 R16, PT, PT, R15, 0x7f, -R4 ;  /* 0x0000007f0f107810 */ /* 0x001fca0007ffe804 */
[----:B------:R-:W-:Y:S02]  /*1a80*/  IMAD.IADD R13, R16, 0x1, R13 ;  /* 0x00000001100d7824 */ /* 0x000fe400078e020d */
[----:B-1----:R-:W-:-:S04]  /*1a90*/  FFMA R14, R5, R17, 1 ;  /* 0x3f800000050e7423 */ /* 0x002fc80000000011 */
[----:B------:R-:W-:-:S04]  /*1aa0*/  FFMA R5, R5, R14, R5 ;  /* 0x0000000e05057223 */ /* 0x000fc80000000005 */
[----:B------:R-:W-:-:S04]  /*1ab0*/  FFMA R14, R0, R5, RZ ;  /* 0x00000005000e7223 */ /* 0x000fc800000000ff */
[----:B------:R-:W-:-:S04]  /*1ac0*/  FFMA R20, R17, R14, R0 ;  /* 0x0000000e11147223 */ /* 0x000fc80000000000 */
[----:B------:R-:W-:-:S04]  /*1ad0*/  FFMA R14, R5, R20, R14 ;  /* 0x00000014050e7223 */ /* 0x000fc8000000000e */
[----:B------:R-:W-:-:S04]  /*1ae0*/  FFMA R17, R17, R14, R0 ;  /* 0x0000000e11117223 */ /* 0x000fc80000000000 */
[----:B------:R-:W-:-:S05]  /*1af0*/  FFMA R0, R5, R17, R14 ;  /* 0x0000001105007223 */ /* 0x000fca000000000e */
[----:B------:R-:W-:-:S04]  /*1b00*/  SHF.R.U32.HI R4, RZ, 0x17, R0 ;  /* 0x00000017ff047819 */ /* 0x000fc80000011600 */
[----:B------:R-:W-:-:S04]  /*1b10*/  LOP3.LUT R4, R4, 0xff, RZ, 0xc0, !PT ;  /* 0x000000ff04047812 */ /* 0x000fc800078ec0ff */
[----:B------:R-:W-:-:S04]  /*1b20*/  IADD3 R15, PT, PT, R4, R13, RZ ;  /* 0x0000000d040f7210 */ /* 0x000fc80007ffe0ff */
[----:B------:R-:W-:-:S04]  /*1b30*/  IADD3 R4, PT, PT, R15, -0x1, RZ ;  /* 0xffffffff0f047810 */ /* 0x000fc80007ffe0ff */
[----:B------:R-:W-:-:S13]  /*1b40*/  ISETP.GE.U32.AND P0, PT, R4, 0xfe, PT ;  /* 0x000000fe0400780c */ /* 0x000fda0003f06070 */
[----:B------:R-:W-:Y:S05]  /*1b50*/  @!P0 BRA `(.L_x_23) ;  /* 0x0000000000808947 */ /* 0x000fea0003800000 */
[----:B------:R-:W-:-:S13]  /*1b60*/  ISETP.GT.AND P0, PT, R15, 0xfe, PT ;  /* 0x000000fe0f00780c */ /* 0x000fda0003f04270 */
[----:B------:R-:W-:Y:S05]  /*1b70*/  @P0 BRA `(.L_x_24) ;  /* 0x00000000006c0947 */ /* 0x000fea0003800000 */
[----:B------:R-:W-:-:S13]  /*1b80*/  ISETP.GE.AND P0, PT, R15, 0x1, PT ;  /* 0x000000010f00780c */ /* 0x000fda0003f06270 */
[----:B------:R-:W-:Y:S05]  /*1b90*/  @P0 BRA `(.L_x_25) ;  /* 0x0000000000980947 */ /* 0x000fea0003800000 */
[----:B------:R-:W-:Y:S02]  /*1ba0*/  ISETP.GE.AND P0, PT, R15, -0x18, PT ;  /* 0xffffffe80f00780c */ /* 0x000fe40003f06270 */
[----:B------:R-:W-:-:S11]  /*1bb0*/  LOP3.LUT R0, R0, 0x80000000, RZ, 0xc0, !PT ;  /* 0x8000000000007812 */ /* 0x000fd600078ec0ff */
[----:B------:R-:W-:Y:S05]  /*1bc0*/  @!P0 BRA `(.L_x_25) ;  /* 0x00000000008c8947 */ /* 0x000fea0003800000 */
[-CC-:B------:R-:W-:Y:S01]  /*1bd0*/  FFMA.RZ R4, R5, R17.reuse, R14.reuse ;  /* 0x0000001105047223 */ /* 0x180fe2000000c00e */
[C---:B------:R-:W-:Y:S02]  /*1be0*/  ISETP.NE.AND P3, PT, R15.reuse, RZ, PT ;  /* 0x000000ff0f00720c */ /* 0x040fe40003f65270 */
[----:B------:R-:W-:Y:S02]  /*1bf0*/  ISETP.NE.AND P1, PT, R15, RZ, PT ;  /* 0x000000ff0f00720c */ /* 0x000fe40003f25270 */
[----:B------:R-:W-:Y:S01]  /*1c00*/  LOP3.LUT R13, R4, 0x7fffff, RZ, 0xc0, !PT ;  /* 0x007fffff040d7812 */ /* 0x000fe200078ec0ff */
[CCC-:B------:R-:W-:Y:S01]  /*1c10*/  FFMA.RP R4, R5.reuse, R17.reuse, R14.reuse ;  /* 0x0000001105047223 */ /* 0x1c0fe2000000800e */
[----:B------:R-:W-:Y:S01]  /*1c20*/  FFMA.RM R5, R5, R17, R14 ;  /* 0x0000001105057223 */ /* 0x000fe2000000400e */
[----:B------:R-:W-:Y:S01]  /*1c30*/  VIADD R14, R15, 0x20 ;  /* 0x000000200f0e7836 */ /* 0x000fe20000000000 */
[----:B------:R-:W-:Y:S02]  /*1c40*/  LOP3.LUT R13, R13, 0x800000, RZ, 0xfc, !PT ;  /* 0x008000000d0d7812 */ /* 0x000fe400078efcff */
[----:B------:R-:W-:-:S02]  /*1c50*/  IADD3 R15, PT, PT, -R15, RZ, RZ ;  /* 0x000000ff0f0f7210 */ /* 0x000fc40007ffe1ff */
[----:B------:R-:W-:Y:S02]  /*1c60*/  SHF.L.U32 R14, R13, R14, RZ ;  /* 0x0000000e0d0e7219 */ /* 0x000fe400000006ff */
[----:B------:R-:W-:Y:S02]  /*1c70*/  FSETP.NEU.FTZ.AND P0, PT, R4, R5, PT ;  /* 0x000000050400720b */ /* 0x000fe40003f1d000 */
[----:B------:R-:W-:Y:S02]  /*1c80*/  SEL R4, R15, RZ, P3 ;  /* 0x000000ff0f047207 */ /* 0x000fe40001800000 */
[----:B------:R-:W-:Y:S02]  /*1c90*/  ISETP.NE.AND P1, PT, R14, RZ, P1 ;  /* 0x000000ff0e00720c */ /* 0x000fe40000f25270 */
[----:B------:R-:W-:Y:S02]  /*1ca0*/  SHF.R.U32.HI R4, RZ, R4, R13 ;  /* 0x00000004ff047219 */ /* 0x000fe4000001160d */
[----:B------:R-:W-:-:S02]  /*1cb0*/  PLOP3.LUT P0, PT, P0, P1, PT, 0xf8, 0x8f ;  /* 0x00000000008f781c */ /* 0x000fc40000703f70 */
[----:B------:R-:W-:Y:S02]  /*1cc0*/  SHF.R.U32.HI R14, RZ, 0x1, R4 ;  /* 0x00000001ff0e7819 */ /* 0x000fe40000011604 */
[----:B------:R-:W-:-:S04]  /*1cd0*/  SEL R5, RZ, 0x1, !P0 ;  /* 0x00000001ff057807 */ /* 0x000fc80004000000 */
[----:B------:R-:W-:-:S04]  /*1ce0*/  LOP3.LUT R5, R5, 0x1, R14, 0xf8, !PT ;  /* 0x0000000105057812 */ /* 0x000fc800078ef80e */
[----:B------:R-:W-:-:S04]  /*1cf0*/  LOP3.LUT R5, R5, R4, RZ, 0xc0, !PT ;  /* 0x0000000405057212 */ /* 0x000fc800078ec0ff */
[----:B------:R-:W-:-:S04]  /*1d00*/  IADD3 R5, PT, PT, R14, R5, RZ ;  /* 0x000000050e057210 */ /* 0x000fc80007ffe0ff */
[----:B------:R-:W-:Y:S01]  /*1d10*/  LOP3.LUT R0, R5, R0, RZ, 0xfc, !PT ;  /* 0x0000000005007212 */ /* 0x000fe200078efcff */
[----:B------:R-:W-:Y:S06]  /*1d20*/  BRA `(.L_x_25) ;  /* 0x0000000000347947 */ /* 0x000fec0003800000 */
.L_x_24:
[----:B------:R-:W-:-:S04]  /*1d30*/  LOP3.LUT R0, R0, 0x80000000, RZ, 0xc0, !PT ;  /* 0x8000000000007812 */ /* 0x000fc800078ec0ff */
[----:B------:R-:W-:Y:S01]  /*1d40*/  LOP3.LUT R0, R0, 0x7f800000, RZ, 0xfc, !PT ;  /* 0x7f80000000007812 */ /* 0x000fe200078efcff */
[----:B------:R-:W-:Y:S06]  /*1d50*/  BRA `(.L_x_25) ;  /* 0x0000000000287947 */ /* 0x000fec0003800000 */
.L_x_23:
[----:B------:R-:W-:Y:S01]  /*1d60*/  IMAD R0, R13, 0x800000, R0 ;  /* 0x008000000d007824 */ /* 0x000fe200078e0200 */
[----:B------:R-:W-:Y:S06]  /*1d70*/  BRA `(.L_x_25) ;  /* 0x0000000000207947 */ /* 0x000fec0003800000 */
.L_x_22:
[----:B------:R-:W-:-:S04]  /*1d80*/  LOP3.LUT R0, R5, 0x80000000, R0, 0x48, !PT ;  /* 0x8000000005007812 */ /* 0x000fc800078e4800 */
[----:B------:R-:W-:Y:S01]  /*1d90*/  LOP3.LUT R0, R0, 0x7f800000, RZ, 0xfc, !PT ;  /* 0x7f80000000007812 */ /* 0x000fe200078efcff */
[----:B------:R-:W-:Y:S06]  /*1da0*/  BRA `(.L_x_25) ;  /* 0x0000000000147947 */ /* 0x000fec0003800000 */
.L_x_21:
[----:B------:R-:W-:Y:S01]  /*1db0*/  LOP3.LUT R0, R5, 0x80000000, R0, 0x48, !PT ;  /* 0x8000000005007812 */ /* 0x000fe200078e4800 */
[----:B------:R-:W-:Y:S06]  /*1dc0*/  BRA `(.L_x_25) ;  /* 0x00000000000c7947 */ /* 0x000fec0003800000 */
.L_x_20:
[----:B------:R-:W0:Y:S01]  /*1dd0*/  MUFU.RSQ R0, -QNAN ;  /* 0xffc0000000007908 */ /* 0x000e220000001400 */
[----:B------:R-:W-:Y:S05]  /*1de0*/  BRA `(.L_x_25) ;  /* 0x0000000000047947 */ /* 0x000fea0003800000 */
.L_x_19:
[----:B------:R-:W-:-:S07]  /*1df0*/  FADD.FTZ R0, R0, R5 ;  /* 0x0000000500007221 */ /* 0x000fce0000010000 */
.L_x_25:
[----:B------:R-:W-:Y:S01]  /*1e00*/  HFMA2 R5, -RZ, RZ, 0, 0 ;  /* 0x00000000ff057431 */ /* 0x000fe200000001ff */
[----:B------:R-:W-:-:S04]  /*1e10*/  MOV R4, R2 ;  /* 0x0000000200047202 */ /* 0x000fc80000000f00 */
[----:B0-----:R-:W-:Y:S05]  /*1e20*/  RET.REL.NODEC R4 `(_Z7computefifffffffffffffffffffff) ;  /* 0xffffffe004747950 */ /* 0x001fea0003c3ffff */
.L_x_26:
[----:B------:R-:W-:-:S00]  /*1e30*/  BRA `(.L_x_26) ;  /* 0xfffffffc00fc7947 */ /* 0x000fc0000383ffff */
[----:B------:R-:W-:-:S00]  /*1e40*/  NOP ;  /* 0x0000000000007918 */ /* 0x000fc00000000000 */
        /* <DEDUP_REMOVED lines=11> */
.L_x_27:


//--------------------- .nv.global.init           --------------------------
	.section	.nv.global.init,"aw",@progbits
	.align	4
.nv.global.init:
	.type		__cudart_i2opi_f,@object
	.size		__cudart_i2opi_f,($str - __cudart_i2opi_f)
__cudart_i2opi_f:
        /*0000*/ 	.byte	0x41, 0x90, 0x43, 0x3c, 0x99, 0x95, 0x62, 0xdb, 0xc0, 0xdd, 0x34, 0xf5, 0xd1, 0x57, 0x27, 0xfc
        /*0010*/ 	.byte	0x29, 0x15, 0x44, 0x4e, 0x6e, 0x83, 0xf9, 0xa2
	.type		$str,@object
	.size		$str,(.L_0 - $str)
$str:
        /*0018*/ 	.byte	0x25, 0x2e, 0x31, 0x37, 0x67, 0x0a, 0x00
.L_0:


//--------------------- .nv.shared.reserved.0     --------------------------
	.section	.nv.shared.reserved.0,"aw",@nobits
	.weak		__nv_reservedSMEM_offset_0_alias
	.size		__nv_reservedSMEM_offset_0_alias, 0, 64
	.other		__nv_reservedSMEM_offset_0_alias,@"STO_CUDA_RESERVED_SHARED STV_DEFAULT"
__nv_reservedSMEM_offset_0_alias:
	.zero		0
	.zero		64


//--------------------- .nv.constant0._Z7computefifffffffffffffffffffff --------------------------
	.section	.nv.constant0._Z7computefifffffffffffffffffffff,"a",@progbits
	.sectionflags	@""
	.align	4
.nv.constant0._Z7computefifffffffffffffffffffff:
	.zero		988


//--------------------- SYMBOLS --------------------------

	.type		.nv.reservedSmem.offset0,@object
	.size		.nv.reservedSmem.offset0,0x4
	.type		vprintf,@function
